//
// Generated by NVIDIA NVVM Compiler
//
// Compiler Build ID: CL-36424714
// Cuda compilation tools, release 13.0, V13.0.88
// Based on NVVM 20.0.0
//

.version 9.0
.target sm_100
.address_size 64

	// .globl	_Z3PSFPdS_PKdS1_S1_S1_S1_S1_S1_S1_S1_S1_S1_S1_S1_S1_S1_dddS1_S1_S1_iii
.func  (.param .align 16 .b8 func_retval0[16]) __internal_trig_reduction_slowpathd
(
	.param .b64 __internal_trig_reduction_slowpathd_param_0
)
;
.global .align 8 .b8 __cudart_i2opi_d[144] = {8, 93, 141, 31, 177, 95, 251, 107, 234, 146, 82, 138, 247, 57, 7, 61, 123, 241, 229, 235, 199, 186, 39, 117, 45, 234, 95, 158, 102, 63, 70, 79, 183, 9, 203, 39, 207, 126, 54, 109, 31, 109, 10, 90, 139, 17, 47, 239, 15, 152, 5, 222, 255, 151, 248, 31, 59, 40, 249, 189, 139, 95, 132, 156, 244, 57, 83, 131, 57, 214, 145, 57, 65, 126, 95, 180, 38, 112, 156, 233, 132, 68, 187, 46, 245, 53, 130, 232, 62, 167, 41, 177, 28, 235, 29, 254, 28, 146, 209, 9, 234, 46, 73, 6, 224, 210, 77, 66, 58, 110, 36, 183, 97, 197, 187, 222, 171, 99, 81, 254, 65, 144, 67, 60, 153, 149, 98, 219, 192, 221, 52, 245, 209, 87, 39, 252, 41, 21, 68, 78, 110, 131, 249, 162};
.global .align 16 .b8 __cudart_sin_cos_coeffs[128] = {70, 210, 176, 44, 241, 229, 90, 190, 146, 227, 172, 105, 227, 29, 199, 62, 161, 98, 219, 25, 160, 1, 42, 191, 24, 8, 17, 17, 17, 17, 129, 63, 84, 85, 85, 85, 85, 85, 197, 191, 0, 0, 0, 0, 0, 0, 0, 0, 0, 0, 0, 0, 0, 0, 0, 0, 100, 129, 253, 32, 131, 255, 168, 189, 40, 133, 239, 193, 167, 238, 33, 62, 217, 230, 6, 142, 79, 126, 146, 190, 233, 188, 221, 25, 160, 1, 250, 62, 71, 93, 193, 22, 108, 193, 86, 191, 81, 85, 85, 85, 85, 85, 165, 63, 0, 0, 0, 0, 0, 0, 224, 191, 0, 0, 0, 0, 0, 0, 240, 63};

.visible .entry _Z3PSFPdS_PKdS1_S1_S1_S1_S1_S1_S1_S1_S1_S1_S1_S1_S1_S1_dddS1_S1_S1_iii(
	.param .u64 .ptr .align 1 _Z3PSFPdS_PKdS1_S1_S1_S1_S1_S1_S1_S1_S1_S1_S1_S1_S1_S1_dddS1_S1_S1_iii_param_0,
	.param .u64 .ptr .align 1 _Z3PSFPdS_PKdS1_S1_S1_S1_S1_S1_S1_S1_S1_S1_S1_S1_S1_S1_dddS1_S1_S1_iii_param_1,
	.param .u64 .ptr .align 1 _Z3PSFPdS_PKdS1_S1_S1_S1_S1_S1_S1_S1_S1_S1_S1_S1_S1_S1_dddS1_S1_S1_iii_param_2,
	.param .u64 .ptr .align 1 _Z3PSFPdS_PKdS1_S1_S1_S1_S1_S1_S1_S1_S1_S1_S1_S1_S1_S1_dddS1_S1_S1_iii_param_3,
	.param .u64 .ptr .align 1 _Z3PSFPdS_PKdS1_S1_S1_S1_S1_S1_S1_S1_S1_S1_S1_S1_S1_S1_dddS1_S1_S1_iii_param_4,
	.param .u64 .ptr .align 1 _Z3PSFPdS_PKdS1_S1_S1_S1_S1_S1_S1_S1_S1_S1_S1_S1_S1_S1_dddS1_S1_S1_iii_param_5,
	.param .u64 .ptr .align 1 _Z3PSFPdS_PKdS1_S1_S1_S1_S1_S1_S1_S1_S1_S1_S1_S1_S1_S1_dddS1_S1_S1_iii_param_6,
	.param .u64 .ptr .align 1 _Z3PSFPdS_PKdS1_S1_S1_S1_S1_S1_S1_S1_S1_S1_S1_S1_S1_S1_dddS1_S1_S1_iii_param_7,
	.param .u64 .ptr .align 1 _Z3PSFPdS_PKdS1_S1_S1_S1_S1_S1_S1_S1_S1_S1_S1_S1_S1_S1_dddS1_S1_S1_iii_param_8,
	.param .u64 .ptr .align 1 _Z3PSFPdS_PKdS1_S1_S1_S1_S1_S1_S1_S1_S1_S1_S1_S1_S1_S1_dddS1_S1_S1_iii_param_9,
	.param .u64 .ptr .align 1 _Z3PSFPdS_PKdS1_S1_S1_S1_S1_S1_S1_S1_S1_S1_S1_S1_S1_S1_dddS1_S1_S1_iii_param_10,
	.param .u64 .ptr .align 1 _Z3PSFPdS_PKdS1_S1_S1_S1_S1_S1_S1_S1_S1_S1_S1_S1_S1_S1_dddS1_S1_S1_iii_param_11,
	.param .u64 .ptr .align 1 _Z3PSFPdS_PKdS1_S1_S1_S1_S1_S1_S1_S1_S1_S1_S1_S1_S1_S1_dddS1_S1_S1_iii_param_12,
	.param .u64 .ptr .align 1 _Z3PSFPdS_PKdS1_S1_S1_S1_S1_S1_S1_S1_S1_S1_S1_S1_S1_S1_dddS1_S1_S1_iii_param_13,
	.param .u64 .ptr .align 1 _Z3PSFPdS_PKdS1_S1_S1_S1_S1_S1_S1_S1_S1_S1_S1_S1_S1_S1_dddS1_S1_S1_iii_param_14,
	.param .u64 .ptr .align 1 _Z3PSFPdS_PKdS1_S1_S1_S1_S1_S1_S1_S1_S1_S1_S1_S1_S1_S1_dddS1_S1_S1_iii_param_15,
	.param .u64 .ptr .align 1 _Z3PSFPdS_PKdS1_S1_S1_S1_S1_S1_S1_S1_S1_S1_S1_S1_S1_S1_dddS1_S1_S1_iii_param_16,
	.param .f64 _Z3PSFPdS_PKdS1_S1_S1_S1_S1_S1_S1_S1_S1_S1_S1_S1_S1_S1_dddS1_S1_S1_iii_param_17,
	.param .f64 _Z3PSFPdS_PKdS1_S1_S1_S1_S1_S1_S1_S1_S1_S1_S1_S1_S1_S1_dddS1_S1_S1_iii_param_18,
	.param .f64 _Z3PSFPdS_PKdS1_S1_S1_S1_S1_S1_S1_S1_S1_S1_S1_S1_S1_S1_dddS1_S1_S1_iii_param_19,
	.param .u64 .ptr .align 1 _Z3PSFPdS_PKdS1_S1_S1_S1_S1_S1_S1_S1_S1_S1_S1_S1_S1_S1_dddS1_S1_S1_iii_param_20,
	.param .u64 .ptr .align 1 _Z3PSFPdS_PKdS1_S1_S1_S1_S1_S1_S1_S1_S1_S1_S1_S1_S1_S1_dddS1_S1_S1_iii_param_21,
	.param .u64 .ptr .align 1 _Z3PSFPdS_PKdS1_S1_S1_S1_S1_S1_S1_S1_S1_S1_S1_S1_S1_S1_dddS1_S1_S1_iii_param_22,
	.param .u32 _Z3PSFPdS_PKdS1_S1_S1_S1_S1_S1_S1_S1_S1_S1_S1_S1_S1_S1_dddS1_S1_S1_iii_param_23,
	.param .u32 _Z3PSFPdS_PKdS1_S1_S1_S1_S1_S1_S1_S1_S1_S1_S1_S1_S1_S1_dddS1_S1_S1_iii_param_24,
	.param .u32 _Z3PSFPdS_PKdS1_S1_S1_S1_S1_S1_S1_S1_S1_S1_S1_S1_S1_S1_dddS1_S1_S1_iii_param_25
)
{
	.reg .pred 	%p<19>;
	.reg .b32 	%r<65>;
	.reg .b32 	%f<3>;
	.reg .b64 	%rd<102>;
	.reg .b64 	%fd<216>;

	ld.param.u64 	%rd27, [_Z3PSFPdS_PKdS1_S1_S1_S1_S1_S1_S1_S1_S1_S1_S1_S1_S1_S1_dddS1_S1_S1_iii_param_0];
	ld.param.u64 	%rd28, [_Z3PSFPdS_PKdS1_S1_S1_S1_S1_S1_S1_S1_S1_S1_S1_S1_S1_S1_dddS1_S1_S1_iii_param_1];
	ld.param.u32 	%r23, [_Z3PSFPdS_PKdS1_S1_S1_S1_S1_S1_S1_S1_S1_S1_S1_S1_S1_S1_dddS1_S1_S1_iii_param_23];
	ld.param.u32 	%r24, [_Z3PSFPdS_PKdS1_S1_S1_S1_S1_S1_S1_S1_S1_S1_S1_S1_S1_S1_dddS1_S1_S1_iii_param_24];
	ld.param.u32 	%r25, [_Z3PSFPdS_PKdS1_S1_S1_S1_S1_S1_S1_S1_S1_S1_S1_S1_S1_S1_dddS1_S1_S1_iii_param_25];
	cvta.to.global.u64 	%rd1, %rd28;
	cvta.to.global.u64 	%rd2, %rd27;
	mov.u32 	%r26, %tid.x;
	mov.u32 	%r27, %ctaid.x;
	mov.u32 	%r1, %ntid.x;
	mad.lo.s32 	%r63, %r27, %r1, %r26;
	setp.ge.s32 	%p1, %r63, %r25;
	@%p1 bra 	$L__BB0_20;
	setp.gt.s32 	%p2, %r23, 0;
	mov.u32 	%r28, %nctaid.x;
	mul.lo.s32 	%r3, %r1, %r28;
	@%p2 bra 	$L__BB0_2;
	bra.uni 	$L__BB0_19;
$L__BB0_2:
	setp.gt.s32 	%p4, %r24, 0;
	@%p4 bra 	$L__BB0_3;
	bra.uni 	$L__BB0_18;
$L__BB0_3:
	ld.param.u64 	%rd99, [_Z3PSFPdS_PKdS1_S1_S1_S1_S1_S1_S1_S1_S1_S1_S1_S1_S1_S1_dddS1_S1_S1_iii_param_21];
	ld.param.u64 	%rd98, [_Z3PSFPdS_PKdS1_S1_S1_S1_S1_S1_S1_S1_S1_S1_S1_S1_S1_S1_dddS1_S1_S1_iii_param_20];
	ld.param.u64 	%rd86, [_Z3PSFPdS_PKdS1_S1_S1_S1_S1_S1_S1_S1_S1_S1_S1_S1_S1_S1_dddS1_S1_S1_iii_param_5];
	mov.f64 	%fd35, 0d4338000000000000;
	{
	.reg .b32 %temp; 
	mov.b64 	{%r29, %temp}, %fd35;
	}
	mov.f64 	%fd36, 0dC338000000000000;
	add.rn.f64 	%fd37, %fd35, %fd36;
	fma.rn.f64 	%fd38, %fd37, 0dBFE62E42FEFA39EF, 0d0000000000000000;
	fma.rn.f64 	%fd39, %fd37, 0dBC7ABC9E3B39803F, %fd38;
	fma.rn.f64 	%fd40, %fd39, 0d3E5ADE1569CE2BDF, 0d3E928AF3FCA213EA;
	fma.rn.f64 	%fd41, %fd40, %fd39, 0d3EC71DEE62401315;
	fma.rn.f64 	%fd42, %fd41, %fd39, 0d3EFA01997C89EB71;
	fma.rn.f64 	%fd43, %fd42, %fd39, 0d3F2A01A014761F65;
	fma.rn.f64 	%fd44, %fd43, %fd39, 0d3F56C16C1852B7AF;
	fma.rn.f64 	%fd45, %fd44, %fd39, 0d3F81111111122322;
	fma.rn.f64 	%fd46, %fd45, %fd39, 0d3FA55555555502A1;
	fma.rn.f64 	%fd47, %fd46, %fd39, 0d3FC5555555555511;
	fma.rn.f64 	%fd48, %fd47, %fd39, 0d3FE000000000000B;
	fma.rn.f64 	%fd49, %fd48, %fd39, 0d3FF0000000000000;
	fma.rn.f64 	%fd50, %fd49, %fd39, 0d3FF0000000000000;
	{
	.reg .b32 %temp; 
	mov.b64 	{%r30, %temp}, %fd50;
	}
	{
	.reg .b32 %temp; 
	mov.b64 	{%temp, %r31}, %fd50;
	}
	mov.f64 	%fd51, 0d0000000000000000;
	{
	.reg .b32 %temp; 
	mov.b64 	{%temp, %r32}, %fd51;
	}
	mov.b32 	%f1, %r32;
	abs.f32 	%f2, %f1;
	shr.u32 	%r33, %r29, 31;
	add.s32 	%r34, %r29, %r33;
	shr.s32 	%r35, %r34, 1;
	setp.geu.f32 	%p6, %f2, 0f40874800;
	setp.lt.f32 	%p7, %f2, 0f4086232B;
	sub.s32 	%r36, %r29, %r35;
	shl.b32 	%r37, %r36, 20;
	add.s32 	%r38, %r37, 1072693248;
	mov.b32 	%r39, 0;
	mov.b64 	%fd52, {%r39, %r38};
	shl.b32 	%r40, %r35, 20;
	add.s32 	%r41, %r31, %r40;
	mov.b64 	%fd53, {%r30, %r41};
	mul.f64 	%fd54, %fd52, %fd53;
	selp.f64 	%fd55, 0d7FF0000000000000, %fd54, %p6;
	shl.b32 	%r42, %r29, 20;
	add.s32 	%r43, %r42, %r31;
	mov.b64 	%fd56, {%r30, %r43};
	selp.f64 	%fd1, %fd56, %fd55, %p7;
	neg.s32 	%r4, %r24;
	cvta.to.global.u64 	%rd3, %rd99;
	cvta.to.global.u64 	%rd4, %rd98;
	cvta.to.global.u64 	%rd5, %rd86;
	add.s32 	%r44, %r24, -1;
	cvt.rn.f64.s32 	%fd2, %r44;
	mov.u64 	%rd74, __cudart_sin_cos_coeffs;
$L__BB0_4:
	ld.param.u64 	%rd85, [_Z3PSFPdS_PKdS1_S1_S1_S1_S1_S1_S1_S1_S1_S1_S1_S1_S1_S1_dddS1_S1_S1_iii_param_4];
	ld.param.u64 	%rd84, [_Z3PSFPdS_PKdS1_S1_S1_S1_S1_S1_S1_S1_S1_S1_S1_S1_S1_S1_dddS1_S1_S1_iii_param_3];
	ld.param.u64 	%rd83, [_Z3PSFPdS_PKdS1_S1_S1_S1_S1_S1_S1_S1_S1_S1_S1_S1_S1_S1_dddS1_S1_S1_iii_param_2];
	cvta.to.global.u64 	%rd37, %rd83;
	mul.wide.s32 	%rd38, %r63, 8;
	add.s64 	%rd39, %rd37, %rd38;
	ld.global.f64 	%fd58, [%rd39];
	mul.f64 	%fd3, %fd58, 0d3FE0000000000000;
	cvta.to.global.u64 	%rd40, %rd84;
	add.s64 	%rd41, %rd40, %rd38;
	ld.global.f64 	%fd59, [%rd41];
	mul.f64 	%fd4, %fd59, 0d3FE0000000000000;
	cvta.to.global.u64 	%rd42, %rd85;
	add.s64 	%rd43, %rd42, %rd38;
	ld.global.f64 	%fd60, [%rd43];
	mul.f64 	%fd5, %fd60, 0d3FE0000000000000;
	mov.f64 	%fd208, 0d0000000000000000;
	mov.b32 	%r58, 0;
	mov.f64 	%fd209, %fd208;
$L__BB0_5:
	ld.param.u64 	%rd100, [_Z3PSFPdS_PKdS1_S1_S1_S1_S1_S1_S1_S1_S1_S1_S1_S1_S1_S1_dddS1_S1_S1_iii_param_22];
	ld.param.f64 	%fd207, [_Z3PSFPdS_PKdS1_S1_S1_S1_S1_S1_S1_S1_S1_S1_S1_S1_S1_S1_dddS1_S1_S1_iii_param_19];
	ld.param.f64 	%fd206, [_Z3PSFPdS_PKdS1_S1_S1_S1_S1_S1_S1_S1_S1_S1_S1_S1_S1_S1_dddS1_S1_S1_iii_param_18];
	ld.param.f64 	%fd205, [_Z3PSFPdS_PKdS1_S1_S1_S1_S1_S1_S1_S1_S1_S1_S1_S1_S1_S1_dddS1_S1_S1_iii_param_17];
	ld.param.u64 	%rd97, [_Z3PSFPdS_PKdS1_S1_S1_S1_S1_S1_S1_S1_S1_S1_S1_S1_S1_S1_dddS1_S1_S1_iii_param_16];
	ld.param.u64 	%rd96, [_Z3PSFPdS_PKdS1_S1_S1_S1_S1_S1_S1_S1_S1_S1_S1_S1_S1_S1_dddS1_S1_S1_iii_param_15];
	ld.param.u64 	%rd95, [_Z3PSFPdS_PKdS1_S1_S1_S1_S1_S1_S1_S1_S1_S1_S1_S1_S1_S1_dddS1_S1_S1_iii_param_14];
	ld.param.u64 	%rd94, [_Z3PSFPdS_PKdS1_S1_S1_S1_S1_S1_S1_S1_S1_S1_S1_S1_S1_S1_dddS1_S1_S1_iii_param_13];
	ld.param.u64 	%rd93, [_Z3PSFPdS_PKdS1_S1_S1_S1_S1_S1_S1_S1_S1_S1_S1_S1_S1_S1_dddS1_S1_S1_iii_param_12];
	ld.param.u64 	%rd92, [_Z3PSFPdS_PKdS1_S1_S1_S1_S1_S1_S1_S1_S1_S1_S1_S1_S1_S1_dddS1_S1_S1_iii_param_11];
	ld.param.u64 	%rd91, [_Z3PSFPdS_PKdS1_S1_S1_S1_S1_S1_S1_S1_S1_S1_S1_S1_S1_S1_dddS1_S1_S1_iii_param_10];
	ld.param.u64 	%rd90, [_Z3PSFPdS_PKdS1_S1_S1_S1_S1_S1_S1_S1_S1_S1_S1_S1_S1_S1_dddS1_S1_S1_iii_param_9];
	ld.param.u64 	%rd89, [_Z3PSFPdS_PKdS1_S1_S1_S1_S1_S1_S1_S1_S1_S1_S1_S1_S1_S1_dddS1_S1_S1_iii_param_8];
	ld.param.u64 	%rd88, [_Z3PSFPdS_PKdS1_S1_S1_S1_S1_S1_S1_S1_S1_S1_S1_S1_S1_S1_dddS1_S1_S1_iii_param_7];
	ld.param.u64 	%rd87, [_Z3PSFPdS_PKdS1_S1_S1_S1_S1_S1_S1_S1_S1_S1_S1_S1_S1_S1_dddS1_S1_S1_iii_param_6];
	mul.wide.u32 	%rd44, %r58, 8;
	add.s64 	%rd45, %rd3, %rd44;
	ld.global.f64 	%fd62, [%rd45];
	div.rn.f64 	%fd8, %fd62, %fd2;
	add.s64 	%rd46, %rd4, %rd44;
	ld.global.f64 	%fd63, [%rd46];
	fma.rn.f64 	%fd9, %fd62, 0dBFE0000000000000, %fd63;
	add.s64 	%rd47, %rd5, %rd44;
	ld.global.f64 	%fd64, [%rd47];
	sub.f64 	%fd65, %fd64, %fd3;
	add.f64 	%fd66, %fd205, %fd65;
	cvta.to.global.u64 	%rd48, %rd87;
	add.s64 	%rd49, %rd48, %rd44;
	ld.global.f64 	%fd67, [%rd49];
	sub.f64 	%fd68, %fd67, %fd4;
	add.f64 	%fd69, %fd206, %fd68;
	cvta.to.global.u64 	%rd50, %rd88;
	add.s64 	%rd51, %rd50, %rd44;
	ld.global.f64 	%fd70, [%rd51];
	sub.f64 	%fd71, %fd70, %fd5;
	add.f64 	%fd72, %fd207, %fd71;
	mul.f64 	%fd73, %fd69, %fd69;
	fma.rn.f64 	%fd74, %fd66, %fd66, %fd73;
	fma.rn.f64 	%fd75, %fd72, %fd72, %fd74;
	sqrt.rn.f64 	%fd76, %fd75;
	cvta.to.global.u64 	%rd52, %rd89;
	add.s64 	%rd53, %rd52, %rd44;
	ld.global.f64 	%fd77, [%rd53];
	sub.f64 	%fd78, %fd77, %fd3;
	add.f64 	%fd79, %fd205, %fd78;
	cvta.to.global.u64 	%rd54, %rd90;
	add.s64 	%rd55, %rd54, %rd44;
	ld.global.f64 	%fd80, [%rd55];
	sub.f64 	%fd81, %fd80, %fd4;
	add.f64 	%fd82, %fd206, %fd81;
	cvta.to.global.u64 	%rd56, %rd91;
	add.s64 	%rd57, %rd56, %rd44;
	ld.global.f64 	%fd83, [%rd57];
	sub.f64 	%fd84, %fd83, %fd5;
	add.f64 	%fd85, %fd207, %fd84;
	mul.f64 	%fd86, %fd82, %fd82;
	fma.rn.f64 	%fd87, %fd79, %fd79, %fd86;
	fma.rn.f64 	%fd88, %fd85, %fd85, %fd87;
	sqrt.rn.f64 	%fd89, %fd88;
	add.f64 	%fd90, %fd64, %fd3;
	add.f64 	%fd91, %fd205, %fd90;
	add.f64 	%fd92, %fd67, %fd4;
	add.f64 	%fd93, %fd206, %fd92;
	add.f64 	%fd94, %fd70, %fd5;
	add.f64 	%fd95, %fd207, %fd94;
	mul.f64 	%fd96, %fd93, %fd93;
	fma.rn.f64 	%fd97, %fd91, %fd91, %fd96;
	fma.rn.f64 	%fd98, %fd95, %fd95, %fd97;
	sqrt.rn.f64 	%fd99, %fd98;
	add.f64 	%fd100, %fd77, %fd3;
	add.f64 	%fd101, %fd205, %fd100;
	add.f64 	%fd102, %fd80, %fd4;
	add.f64 	%fd103, %fd206, %fd102;
	add.f64 	%fd104, %fd83, %fd5;
	add.f64 	%fd105, %fd207, %fd104;
	mul.f64 	%fd106, %fd103, %fd103;
	fma.rn.f64 	%fd107, %fd101, %fd101, %fd106;
	fma.rn.f64 	%fd108, %fd105, %fd105, %fd107;
	sqrt.rn.f64 	%fd109, %fd108;
	add.f64 	%fd110, %fd76, %fd89;
	add.f64 	%fd111, %fd99, %fd109;
	cvta.to.global.u64 	%rd58, %rd92;
	add.s64 	%rd59, %rd58, %rd44;
	ld.global.f64 	%fd112, [%rd59];
	cvta.to.global.u64 	%rd60, %rd93;
	add.s64 	%rd61, %rd60, %rd44;
	ld.global.f64 	%fd113, [%rd61];
	mul.f64 	%fd114, %fd69, %fd113;
	fma.rn.f64 	%fd115, %fd66, %fd112, %fd114;
	cvta.to.global.u64 	%rd62, %rd94;
	add.s64 	%rd63, %rd62, %rd44;
	ld.global.f64 	%fd116, [%rd63];
	fma.rn.f64 	%fd117, %fd72, %fd116, %fd115;
	div.rn.f64 	%fd118, %fd117, %fd76;
	cvta.to.global.u64 	%rd64, %rd95;
	add.s64 	%rd65, %rd64, %rd44;
	ld.global.f64 	%fd119, [%rd65];
	cvta.to.global.u64 	%rd66, %rd96;
	add.s64 	%rd67, %rd66, %rd44;
	ld.global.f64 	%fd120, [%rd67];
	mul.f64 	%fd121, %fd82, %fd120;
	fma.rn.f64 	%fd122, %fd79, %fd119, %fd121;
	cvta.to.global.u64 	%rd68, %rd97;
	add.s64 	%rd69, %rd68, %rd44;
	ld.global.f64 	%fd123, [%rd69];
	fma.rn.f64 	%fd124, %fd85, %fd123, %fd122;
	div.rn.f64 	%fd125, %fd124, %fd89;
	add.f64 	%fd126, %fd118, %fd125;
	mul.f64 	%fd127, %fd93, %fd113;
	fma.rn.f64 	%fd128, %fd91, %fd112, %fd127;
	fma.rn.f64 	%fd129, %fd95, %fd116, %fd128;
	div.rn.f64 	%fd130, %fd129, %fd99;
	mul.f64 	%fd131, %fd103, %fd120;
	fma.rn.f64 	%fd132, %fd101, %fd119, %fd131;
	fma.rn.f64 	%fd133, %fd105, %fd123, %fd132;
	div.rn.f64 	%fd134, %fd133, %fd109;
	add.f64 	%fd135, %fd130, %fd134;
	add.f64 	%fd136, %fd126, 0d41B1DE784A000000;
	mov.f64 	%fd137, 0d41B1DE784A000000;
	sub.f64 	%fd138, %fd137, %fd126;
	div.rn.f64 	%fd139, %fd136, %fd138;
	add.f64 	%fd140, %fd135, 0d41B1DE784A000000;
	sub.f64 	%fd141, %fd137, %fd135;
	div.rn.f64 	%fd142, %fd140, %fd141;
	mul.lo.s32 	%r46, %r58, %r24;
	mul.f64 	%fd143, %fd110, %fd139;
	mul.f64 	%fd144, %fd111, %fd142;
	sub.f64 	%fd10, %fd143, %fd144;
	mul.wide.u32 	%rd70, %r46, 8;
	cvta.to.global.u64 	%rd71, %rd100;
	add.s64 	%rd101, %rd71, %rd70;
	mov.f64 	%fd210, 0d0000000000000000;
	mov.u32 	%r59, %r4;
	mov.f64 	%fd211, %fd210;
	mov.f64 	%fd212, %fd210;
$L__BB0_6:
	fma.rn.f64 	%fd145, %fd8, %fd210, %fd9;
	ld.global.f64 	%fd14, [%rd101];
	mul.f64 	%fd146, %fd145, 0d3E568103D265408B;
	mul.f64 	%fd15, %fd10, %fd146;
	abs.f64 	%fd16, %fd15;
	setp.eq.f64 	%p8, %fd16, 0d7FF0000000000000;
	@%p8 bra 	$L__BB0_10;
	mul.f64 	%fd147, %fd15, 0d3FE45F306DC9C883;
	cvt.rni.s32.f64 	%r60, %fd147;
	cvt.rn.f64.s32 	%fd148, %r60;
	fma.rn.f64 	%fd149, %fd148, 0dBFF921FB54442D18, %fd15;
	fma.rn.f64 	%fd150, %fd148, 0dBC91A62633145C00, %fd149;
	fma.rn.f64 	%fd214, %fd148, 0dB97B839A252049C0, %fd150;
	setp.ltu.f64 	%p9, %fd16, 0d41E0000000000000;
	@%p9 bra 	$L__BB0_9;
	{ // callseq 0, 0
	.param .b64 param0;
	st.param.f64 	[param0], %fd15;
	.param .align 16 .b8 retval0[16];
	call.uni (retval0), 
	__internal_trig_reduction_slowpathd, 
	(
	param0
	);
	ld.param.f64 	%fd214, [retval0];
	ld.param.b32 	%r60, [retval0+8];
	} // callseq 0
$L__BB0_9:
	add.s32 	%r61, %r60, 1;
	bra.uni 	$L__BB0_11;
$L__BB0_10:
	mov.f64 	%fd152, 0d0000000000000000;
	mul.rn.f64 	%fd214, %fd15, %fd152;
	mov.b32 	%r61, 1;
$L__BB0_11:
	setp.eq.f64 	%p10, %fd16, 0d7FF0000000000000;
	shl.b32 	%r49, %r61, 6;
	cvt.u64.u32 	%rd72, %r49;
	and.b64  	%rd73, %rd72, 64;
	add.s64 	%rd75, %rd74, %rd73;
	mul.rn.f64 	%fd153, %fd214, %fd214;
	and.b32  	%r50, %r61, 1;
	setp.eq.b32 	%p11, %r50, 1;
	selp.f64 	%fd154, 0dBDA8FF8320FD8164, 0d3DE5DB65F9785EBA, %p11;
	ld.global.nc.v2.f64 	{%fd155, %fd156}, [%rd75];
	fma.rn.f64 	%fd157, %fd154, %fd153, %fd155;
	fma.rn.f64 	%fd158, %fd157, %fd153, %fd156;
	ld.global.nc.v2.f64 	{%fd159, %fd160}, [%rd75+16];
	fma.rn.f64 	%fd161, %fd158, %fd153, %fd159;
	fma.rn.f64 	%fd162, %fd161, %fd153, %fd160;
	ld.global.nc.v2.f64 	{%fd163, %fd164}, [%rd75+32];
	fma.rn.f64 	%fd165, %fd162, %fd153, %fd163;
	fma.rn.f64 	%fd166, %fd165, %fd153, %fd164;
	fma.rn.f64 	%fd167, %fd166, %fd214, %fd214;
	fma.rn.f64 	%fd168, %fd166, %fd153, 0d3FF0000000000000;
	selp.f64 	%fd169, %fd168, %fd167, %p11;
	and.b32  	%r51, %r61, 2;
	setp.eq.s32 	%p12, %r51, 0;
	mov.f64 	%fd170, 0d0000000000000000;
	sub.f64 	%fd171, %fd170, %fd169;
	selp.f64 	%fd22, %fd169, %fd171, %p12;
	@%p10 bra 	$L__BB0_14;
	mul.f64 	%fd172, %fd15, 0d3FE45F306DC9C883;
	cvt.rni.s32.f64 	%r62, %fd172;
	cvt.rn.f64.s32 	%fd173, %r62;
	fma.rn.f64 	%fd174, %fd173, 0dBFF921FB54442D18, %fd15;
	fma.rn.f64 	%fd175, %fd173, 0dBC91A62633145C00, %fd174;
	fma.rn.f64 	%fd215, %fd173, 0dB97B839A252049C0, %fd175;
	setp.ltu.f64 	%p13, %fd16, 0d41E0000000000000;
	@%p13 bra 	$L__BB0_15;
	{ // callseq 1, 0
	.param .b64 param0;
	st.param.f64 	[param0], %fd15;
	.param .align 16 .b8 retval0[16];
	call.uni (retval0), 
	__internal_trig_reduction_slowpathd, 
	(
	param0
	);
	ld.param.f64 	%fd215, [retval0];
	ld.param.b32 	%r62, [retval0+8];
	} // callseq 1
	bra.uni 	$L__BB0_15;
$L__BB0_14:
	mov.f64 	%fd177, 0d0000000000000000;
	mul.rn.f64 	%fd215, %fd15, %fd177;
	mov.b32 	%r62, 0;
$L__BB0_15:
	mul.f64 	%fd178, %fd1, %fd22;
	shl.b32 	%r54, %r62, 6;
	cvt.u64.u32 	%rd76, %r54;
	and.b64  	%rd77, %rd76, 64;
	add.s64 	%rd79, %rd74, %rd77;
	mul.rn.f64 	%fd179, %fd215, %fd215;
	and.b32  	%r55, %r62, 1;
	setp.eq.b32 	%p14, %r55, 1;
	selp.f64 	%fd180, 0dBDA8FF8320FD8164, 0d3DE5DB65F9785EBA, %p14;
	ld.global.nc.v2.f64 	{%fd181, %fd182}, [%rd79];
	fma.rn.f64 	%fd183, %fd180, %fd179, %fd181;
	fma.rn.f64 	%fd184, %fd183, %fd179, %fd182;
	ld.global.nc.v2.f64 	{%fd185, %fd186}, [%rd79+16];
	fma.rn.f64 	%fd187, %fd184, %fd179, %fd185;
	fma.rn.f64 	%fd188, %fd187, %fd179, %fd186;
	ld.global.nc.v2.f64 	{%fd189, %fd190}, [%rd79+32];
	fma.rn.f64 	%fd191, %fd188, %fd179, %fd189;
	fma.rn.f64 	%fd192, %fd191, %fd179, %fd190;
	fma.rn.f64 	%fd193, %fd192, %fd215, %fd215;
	fma.rn.f64 	%fd194, %fd192, %fd179, 0d3FF0000000000000;
	selp.f64 	%fd195, %fd194, %fd193, %p14;
	and.b32  	%r56, %r62, 2;
	setp.eq.s32 	%p15, %r56, 0;
	mov.f64 	%fd196, 0d0000000000000000;
	sub.f64 	%fd197, %fd196, %fd195;
	selp.f64 	%fd198, %fd195, %fd197, %p15;
	mul.f64 	%fd199, %fd1, %fd198;
	mul.f64 	%fd200, %fd14, %fd178;
	mul.f64 	%fd201, %fd199, 0d0000000000000000;
	sub.f64 	%fd202, %fd200, %fd201;
	mul.f64 	%fd203, %fd14, %fd199;
	fma.rn.f64 	%fd204, %fd178, 0d0000000000000000, %fd203;
	add.f64 	%fd212, %fd212, %fd202;
	add.f64 	%fd211, %fd211, %fd204;
	add.f64 	%fd210, %fd210, 0d3FF0000000000000;
	add.s32 	%r59, %r59, 1;
	setp.ne.s32 	%p16, %r59, 0;
	add.s64 	%rd101, %rd101, 8;
	@%p16 bra 	$L__BB0_6;
	add.f64 	%fd209, %fd209, %fd212;
	add.f64 	%fd208, %fd208, %fd211;
	add.s32 	%r58, %r58, 1;
	setp.ne.s32 	%p17, %r58, %r23;
	@%p17 bra 	$L__BB0_5;
	mul.wide.s32 	%rd80, %r63, 8;
	add.s64 	%rd81, %rd2, %rd80;
	st.global.f64 	[%rd81], %fd209;
	add.s64 	%rd82, %rd1, %rd80;
	st.global.f64 	[%rd82], %fd208;
	add.s32 	%r63, %r63, %r3;
	setp.lt.s32 	%p18, %r63, %r25;
	@%p18 bra 	$L__BB0_4;
	bra.uni 	$L__BB0_20;
$L__BB0_18:
	mul.wide.s32 	%rd33, %r63, 8;
	add.s64 	%rd34, %rd2, %rd33;
	mov.b64 	%rd35, 0;
	st.global.u64 	[%rd34], %rd35;
	add.s64 	%rd36, %rd1, %rd33;
	st.global.u64 	[%rd36], %rd35;
	add.s32 	%r63, %r63, %r3;
	setp.lt.s32 	%p5, %r63, %r25;
	@%p5 bra 	$L__BB0_18;
	bra.uni 	$L__BB0_20;
$L__BB0_19:
	mul.wide.s32 	%rd29, %r63, 8;
	add.s64 	%rd30, %rd2, %rd29;
	mov.b64 	%rd31, 0;
	st.global.u64 	[%rd30], %rd31;
	add.s64 	%rd32, %rd1, %rd29;
	st.global.u64 	[%rd32], %rd31;
	add.s32 	%r63, %r63, %r3;
	setp.lt.s32 	%p3, %r63, %r25;
	@%p3 bra 	$L__BB0_19;
$L__BB0_20:
	ret;

}
.func  (.param .align 16 .b8 func_retval0[16]) __internal_trig_reduction_slowpathd(
	.param .b64 __internal_trig_reduction_slowpathd_param_0
)
{
	.local .align 8 .b8 	__local_depot1[40];
	.reg .b64 	%SP;
	.reg .b64 	%SPL;
	.reg .pred 	%p<10>;
	.reg .b32 	%r<47>;
	.reg .b64 	%rd<74>;
	.reg .b64 	%fd<5>;

	mov.u64 	%SPL, __local_depot1;
	ld.param.f64 	%fd4, [__internal_trig_reduction_slowpathd_param_0];
	add.u64 	%rd1, %SPL, 0;
	{
	.reg .b32 %temp; 
	mov.b64 	{%temp, %r1}, %fd4;
	}
	shr.u32 	%r2, %r1, 20;
	and.b32  	%r3, %r2, 2047;
	setp.eq.s32 	%p1, %r3, 2047;
	mov.b32 	%r46, 0;
	@%p1 bra 	$L__BB1_9;
	add.s32 	%r20, %r3, -1024;
	mov.b64 	%rd20, %fd4;
	shl.b64 	%rd2, %rd20, 11;
	shr.u32 	%r4, %r20, 6;
	sub.s32 	%r45, 15, %r4;
	sub.s32 	%r21, 19, %r4;
	setp.lt.u32 	%p2, %r20, 128;
	selp.b32 	%r6, 18, %r21, %p2;
	setp.ge.s32 	%p3, %r45, %r6;
	mov.b64 	%rd70, 0;
	@%p3 bra 	$L__BB1_4;
	add.s32 	%r23, %r6, %r4;
	neg.s32 	%r43, %r23;
	or.b64  	%rd3, %rd2, -9223372036854775808;
	mov.b64 	%rd70, 0;
	mov.b32 	%r42, 0;
	mov.u64 	%rd25, __cudart_i2opi_d;
	mov.u32 	%r44, %r45;
$L__BB1_3:
	.pragma "nounroll";
	mul.wide.s32 	%rd22, %r42, 8;
	add.s64 	%rd23, %rd1, %rd22;
	mul.wide.s32 	%rd24, %r44, 8;
	add.s64 	%rd26, %rd25, %rd24;
	ld.global.nc.u64 	%rd27, [%rd26];
	{
	.reg .u32 %r0, %r1, %r2, %r3, %alo, %ahi, %blo, %bhi, %clo, %chi;
	mov.b64 	{%alo,%ahi}, %rd27;
	mov.b64 	{%blo,%bhi}, %rd3;
	mov.b64 	{%clo,%chi}, %rd70;
	mad.lo.cc.u32 	%r0, %alo, %blo, %clo;
	madc.hi.cc.u32 	%r1, %alo, %blo, %chi;
	madc.hi.u32 	%r2, %alo, %bhi, 0;
	mad.lo.cc.u32 	%r1, %alo, %bhi, %r1;
	madc.hi.cc.u32 	%r2, %ahi, %blo, %r2;
	madc.hi.u32 	%r3, %ahi, %bhi, 0;
	mad.lo.cc.u32 	%r1, %ahi, %blo, %r1;
	madc.lo.cc.u32 	%r2, %ahi, %bhi, %r2;
	addc.u32 	%r3, %r3, 0;
	mov.b64 	%rd28, {%r0,%r1};
	mov.b64 	%rd70, {%r2,%r3};
	}
	st.local.u64 	[%rd23], %rd28;
	add.s32 	%r44, %r44, 1;
	add.s32 	%r43, %r43, 1;
	add.s32 	%r42, %r42, 1;
	setp.ne.s32 	%p4, %r43, -15;
	mov.u32 	%r45, %r6;
	@%p4 bra 	$L__BB1_3;
$L__BB1_4:
	cvt.s64.s32 	%rd29, %r45;
	cvt.u64.u32 	%rd30, %r4;
	add.s64 	%rd31, %rd30, %rd29;
	shl.b64 	%rd32, %rd31, 3;
	add.s64 	%rd33, %rd1, %rd32;
	st.local.u64 	[%rd33+-120], %rd70;
	and.b32  	%r15, %r2, 63;
	ld.local.u64 	%rd72, [%rd1+16];
	ld.local.u64 	%rd71, [%rd1+24];
	setp.eq.s32 	%p5, %r15, 0;
	@%p5 bra 	$L__BB1_6;
	shl.b64 	%rd34, %rd71, %r15;
	shr.u64 	%rd35, %rd72, 1;
	xor.b32  	%r24, %r15, 63;
	shr.u64 	%rd36, %rd35, %r24;
	or.b64  	%rd71, %rd34, %rd36;
	ld.local.u64 	%rd37, [%rd1+8];
	shl.b64 	%rd38, %rd72, %r15;
	shr.u64 	%rd39, %rd37, 1;
	shr.u64 	%rd40, %rd39, %r24;
	or.b64  	%rd72, %rd38, %rd40;
$L__BB1_6:
	and.b32  	%r25, %r1, -2147483648;
	shr.u64 	%rd41, %rd71, 62;
	cvt.u32.u64 	%r26, %rd41;
	mov.b64 	{%r27, %r28}, %rd71;
	mov.b64 	{%r29, %r30}, %rd72;
	shf.l.wrap.b32 	%r31, %r30, %r27, 2;
	shf.l.wrap.b32 	%r32, %r27, %r28, 2;
	mov.b64 	%rd42, {%r31, %r32};
	shl.b64 	%rd43, %rd72, 2;
	shr.u64 	%rd44, %rd42, 63;
	cvt.u32.u64 	%r33, %rd44;
	add.s32 	%r34, %r33, %r26;
	setp.eq.s32 	%p6, %r25, 0;
	neg.s32 	%r35, %r34;
	selp.b32 	%r46, %r34, %r35, %p6;
	setp.gt.s64 	%p7, %rd42, -1;
	mov.b64 	%rd45, 0;
	{
	.reg .u32 %r0, %r1, %r2, %r3, %a0, %a1, %a2, %a3, %b0, %b1, %b2, %b3;
	mov.b64 	{%a0,%a1}, %rd45;
	mov.b64 	{%a2,%a3}, %rd45;
	mov.b64 	{%b0,%b1}, %rd43;
	mov.b64 	{%b2,%b3}, %rd42;
	sub.cc.u32 	%r0, %a0, %b0;
	subc.cc.u32 	%r1, %a1, %b1;
	subc.cc.u32 	%r2, %a2, %b2;
	subc.u32 	%r3, %a3, %b3;
	mov.b64 	%rd46, {%r0,%r1};
	mov.b64 	%rd47, {%r2,%r3};
	}
	xor.b32  	%r36, %r25, -2147483648;
	selp.b64 	%rd73, %rd42, %rd47, %p7;
	selp.b64 	%rd14, %rd43, %rd46, %p7;
	selp.b32 	%r17, %r25, %r36, %p7;
	clz.b64 	%r37, %rd73;
	cvt.u64.u32 	%rd15, %r37;
	setp.eq.s32 	%p8, %r37, 0;
	@%p8 bra 	$L__BB1_8;
	cvt.u32.u64 	%r38, %rd15;
	and.b32  	%r39, %r38, 63;
	shl.b64 	%rd48, %rd73, %r39;
	shr.u64 	%rd49, %rd14, 1;
	not.b32 	%r40, %r38;
	and.b32  	%r41, %r40, 63;
	shr.u64 	%rd50, %rd49, %r41;
	or.b64  	%rd73, %rd48, %rd50;
$L__BB1_8:
	mov.b64 	%rd51, -3958705157555305931;
	{
	.reg .u32 %r0, %r1, %r2, %r3, %alo, %ahi, %blo, %bhi;
	mov.b64 	{%alo,%ahi}, %rd73;
	mov.b64 	{%blo,%bhi}, %rd51;
	mul.lo.u32 	%r0, %alo, %blo;
	mul.hi.u32 	%r1, %alo, %blo;
	mad.lo.cc.u32 	%r1, %alo, %bhi, %r1;
	madc.hi.u32 	%r2, %alo, %bhi, 0;
	mad.lo.cc.u32 	%r1, %ahi, %blo, %r1;
	madc.hi.cc.u32 	%r2, %ahi, %blo, %r2;
	madc.hi.u32 	%r3, %ahi, %bhi, 0;
	mad.lo.cc.u32 	%r2, %ahi, %bhi, %r2;
	addc.u32 	%r3, %r3, 0;
	mov.b64 	%rd52, {%r0,%r1};
	mov.b64 	%rd53, {%r2,%r3};
	}
	setp.gt.s64 	%p9, %rd53, 0;
	{
	.reg .u32 %r0, %r1, %r2, %r3, %a0, %a1, %a2, %a3, %b0, %b1, %b2, %b3;
	mov.b64 	{%a0,%a1}, %rd52;
	mov.b64 	{%a2,%a3}, %rd53;
	mov.b64 	{%b0,%b1}, %rd52;
	mov.b64 	{%b2,%b3}, %rd53;
	add.cc.u32 	%r0, %a0, %b0;
	addc.cc.u32 	%r1, %a1, %b1;
	addc.cc.u32 	%r2, %a2, %b2;
	addc.u32 	%r3, %a3, %b3;
	mov.b64 	%rd54, {%r0,%r1};
	mov.b64 	%rd55, {%r2,%r3};
	}
	selp.b64 	%rd56, %rd55, %rd53, %p9;
	selp.s64 	%rd57, -1, 0, %p9;
	sub.s64 	%rd58, %rd57, %rd15;
	cvt.u64.u32 	%rd59, %r17;
	shl.b64 	%rd60, %rd59, 32;
	add.s64 	%rd61, %rd56, 1;
	shr.u64 	%rd62, %rd61, 10;
	add.s64 	%rd63, %rd62, 1;
	shr.u64 	%rd64, %rd63, 1;
	shl.b64 	%rd65, %rd58, 52;
	add.s64 	%rd66, %rd65, %rd64;
	add.s64 	%rd67, %rd66, 4602678819172646912;
	or.b64  	%rd68, %rd67, %rd60;
	mov.b64 	%fd4, %rd68;
$L__BB1_9:
	st.param.f64 	[func_retval0], %fd4;
	st.param.b32 	[func_retval0+8], %r46;
	ret;

}


// ===== COMPILED SASS (sm_100) =====

	.target	sm_100

	.elftype	@"ET_EXEC"


//--------------------- .note.nv.tkinfo           --------------------------
	.section	.note.nv.tkinfo,"",@"SHT_NOTE"
	.sectionflags	@"SHF_NOTE_NV_TKINFO"
	.tkinfo
        /*0018*/ 	.word	0x00000002
        /*0030*/ 	.string	""
        /*0030*/ 	.string	"ptxas"
        /*0030*/ 	.string	"Cuda compilation tools, release 13.0, V13.0.88"
        /*0030*/ 	.string	"Build cuda_13.0.r13.0/compiler.36424714_0"
        /*0030*/ 	.string	"-arch sm_100 -m 64 "



//--------------------- .note.nv.cuinfo           --------------------------
	.section	.note.nv.cuinfo,"",@"SHT_NOTE"
	.sectionflags	@"SHF_NOTE_NV_CUINFO"
        /*0018*/ 	.short	0x0002
        /*001a*/ 	.short	0x0064
        /*001c*/ 	.short	0x0082
	.zero		2


//--------------------- .nv.info                  --------------------------
	.section	.nv.info,"",@"SHT_CUDA_INFO"
	.align	4


	//----- nvinfo : EIATTR_REGCOUNT
	.align		4
        /*0000*/ 	.byte	0x04, 0x2f
        /*0002*/ 	.short	(.L_3 - .L_2)
	.align		4
.L_2:
        /*0004*/ 	.word	index@(_Z3PSFPdS_PKdS1_S1_S1_S1_S1_S1_S1_S1_S1_S1_S1_S1_S1_S1_dddS1_S1_S1_iii)
        /*0008*/ 	.word	0x00000054


	//----- nvinfo : EIATTR_FRAME_SIZE
	.align		4
.L_3:
        /*000c*/ 	.byte	0x04, 0x11
        /*000e*/ 	.short	(.L_5 - .L_4)
	.align		4
.L_4:
        /*0010*/ 	.word	index@($_Z3PSFPdS_PKdS1_S1_S1_S1_S1_S1_S1_S1_S1_S1_S1_S1_S1_S1_dddS1_S1_S1_iii$__internal_trig_reduction_slowpathd)
        /*0014*/ 	.word	0x00000028


	//----- nvinfo : EIATTR_FRAME_SIZE
	.align		4
.L_5:
        /*0018*/ 	.byte	0x04, 0x11
        /*001a*/ 	.short	(.L_7 - .L_6)
	.align		4
.L_6:
        /*001c*/ 	.word	index@($__internal_1_$__cuda_sm20_dsqrt_rn_f64_mediumpath_v1)
        /*0020*/ 	.word	0x00000028


	//----- nvinfo : EIATTR_FRAME_SIZE
	.align		4
.L_7:
        /*0024*/ 	.byte	0x04, 0x11
        /*0026*/ 	.short	(.L_9 - .L_8)
	.align		4
.L_8:
        /*0028*/ 	.word	index@($__internal_0_$__cuda_sm20_div_rn_f64_full)
        /*002c*/ 	.word	0x00000028


	//----- nvinfo : EIATTR_FRAME_SIZE
	.align		4
.L_9:
        /*0030*/ 	.byte	0x04, 0x11
        /*0032*/ 	.short	(.L_11 - .L_10)
	.align		4
.L_10:
        /*0034*/ 	.word	index@(_Z3PSFPdS_PKdS1_S1_S1_S1_S1_S1_S1_S1_S1_S1_S1_S1_S1_S1_dddS1_S1_S1_iii)
        /*0038*/ 	.word	0x00000028


	//----- nvinfo : EIATTR_MIN_STACK_SIZE
	.align		4
.L_11:
        /*003c*/ 	.byte	0x04, 0x12
        /*003e*/ 	.short	(.L_13 - .L_12)
	.align		4
.L_12:
        /*0040*/ 	.word	index@(_Z3PSFPdS_PKdS1_S1_S1_S1_S1_S1_S1_S1_S1_S1_S1_S1_S1_S1_dddS1_S1_S1_iii)
        /*0044*/ 	.word	0x00000028
.L_13:


//--------------------- .nv.compat                --------------------------
	.section	.nv.compat,"",@"SHT_CUDA_COMPAT_INFO"
	.align	4
        /*0000*/ 	.byte	0x02, 0x09, 0x00, 0x00, 0x02, 0x02, 0x01, 0x00, 0x02, 0x05, 0x05, 0x00, 0x03, 0x07, 0x01, 0x01
        /*0010*/ 	.byte	0x02, 0x03, 0x00, 0x00, 0x02, 0x06, 0x01, 0x00, 0x04, 0x0b, 0x08, 0x00, 0x01, 0x00, 0x00, 0x00
        /*0020*/ 	.byte	0x00, 0x00, 0x00, 0x00


//--------------------- .nv.info._Z3PSFPdS_PKdS1_S1_S1_S1_S1_S1_S1_S1_S1_S1_S1_S1_S1_S1_dddS1_S1_S1_iii --------------------------
	.section	.nv.info._Z3PSFPdS_PKdS1_S1_S1_S1_S1_S1_S1_S1_S1_S1_S1_S1_S1_S1_dddS1_S1_S1_iii,"",@"SHT_CUDA_INFO"
	.sectionflags	@""
	.align	4


	//----- nvinfo : EIATTR_CUDA_API_VERSION
	.align		4
        /*0000*/ 	.byte	0x04, 0x37
        /*0002*/ 	.short	(.L_15 - .L_14)
.L_14:
        /*0004*/ 	.word	0x00000082


	//----- nvinfo : EIATTR_KPARAM_INFO
	.align		4
.L_15:
        /*0008*/ 	.byte	0x04, 0x17
        /*000a*/ 	.short	(.L_17 - .L_16)
.L_16:
        /*000c*/ 	.word	0x00000000
        /*0010*/ 	.short	0x0019
        /*0012*/ 	.short	0x00c0
        /*0014*/ 	.byte	0x00, 0xf0, 0x11, 0x00


	//----- nvinfo : EIATTR_KPARAM_INFO
	.align		4
.L_17:
        /*0018*/ 	.byte	0x04, 0x17
        /*001a*/ 	.short	(.L_19 - .L_18)
.L_18:
        /*001c*/ 	.word	0x00000000
        /*0020*/ 	.short	0x0018
        /*0022*/ 	.short	0x00bc
        /*0024*/ 	.byte	0x00, 0xf0, 0x11, 0x00


	//----- nvinfo : EIATTR_KPARAM_INFO
	.align		4
.L_19:
        /*0028*/ 	.byte	0x04, 0x17
        /*002a*/ 	.short	(.L_21 - .L_20)
.L_20:
        /*002c*/ 	.word	0x00000000
        /*0030*/ 	.short	0x0017
        /*0032*/ 	.short	0x00b8
        /*0034*/ 	.byte	0x00, 0xf0, 0x11, 0x00


	//----- nvinfo : EIATTR_KPARAM_INFO
	.align		4
.L_21:
        /*0038*/ 	.byte	0x04, 0x17
        /*003a*/ 	.short	(.L_23 - .L_22)
.L_22:
        /*003c*/ 	.word	0x00000000
        /*0040*/ 	.short	0x0016
        /*0042*/ 	.short	0x00b0
        /*0044*/ 	.byte	0x00, 0xf5, 0x21, 0x00


	//----- nvinfo : EIATTR_KPARAM_INFO
	.align		4
.L_23:
        /*0048*/ 	.byte	0x04, 0x17
        /*004a*/ 	.short	(.L_25 - .L_24)
.L_24:
        /*004c*/ 	.word	0x00000000
        /*0050*/ 	.short	0x0015
        /*0052*/ 	.short	0x00a8
        /*0054*/ 	.byte	0x00, 0xf5, 0x21, 0x00


	//----- nvinfo : EIATTR_KPARAM_INFO
	.align		4
.L_25:
        /*0058*/ 	.byte	0x04, 0x17
        /*005a*/ 	.short	(.L_27 - .L_26)
.L_26:
        /*005c*/ 	.word	0x00000000
        /*0060*/ 	.short	0x0014
        /*0062*/ 	.short	0x00a0
        /*0064*/ 	.byte	0x00, 0xf5, 0x21, 0x00


	//----- nvinfo : EIATTR_KPARAM_INFO
	.align		4
.L_27:
        /*0068*/ 	.byte	0x04, 0x17
        /*006a*/ 	.short	(.L_29 - .L_28)
.L_28:
        /*006c*/ 	.word	0x00000000
        /*0070*/ 	.short	0x0013
        /*0072*/ 	.short	0x0098
        /*0074*/ 	.byte	0x00, 0xf0, 0x21, 0x00


	//----- nvinfo : EIATTR_KPARAM_INFO
	.align		4
.L_29:
        /*0078*/ 	.byte	0x04, 0x17
        /*007a*/ 	.short	(.L_31 - .L_30)
.L_30:
        /*007c*/ 	.word	0x00000000
        /*0080*/ 	.short	0x0012
        /*0082*/ 	.short	0x0090
        /*0084*/ 	.byte	0x00, 0xf0, 0x21, 0x00


	//----- nvinfo : EIATTR_KPARAM_INFO
	.align		4
.L_31:
        /*0088*/ 	.byte	0x04, 0x17
        /*008a*/ 	.short	(.L_33 - .L_32)
.L_32:
        /*008c*/ 	.word	0x00000000
        /*0090*/ 	.short	0x0011
        /*0092*/ 	.short	0x0088
        /*0094*/ 	.byte	0x00, 0xf0, 0x21, 0x00


	//----- nvinfo : EIATTR_KPARAM_INFO
	.align		4
.L_33:
        /*0098*/ 	.byte	0x04, 0x17
        /*009a*/ 	.short	(.L_35 - .L_34)
.L_34:
        /*009c*/ 	.word	0x00000000
        /*00a0*/ 	.short	0x0010
        /*00a2*/ 	.short	0x0080
        /*00a4*/ 	.byte	0x00, 0xf5, 0x21, 0x00


	//----- nvinfo : EIATTR_KPARAM_INFO
	.align		4
.L_35:
        /*00a8*/ 	.byte	0x04, 0x17
        /*00aa*/ 	.short	(.L_37 - .L_36)
.L_36:
        /*00ac*/ 	.word	0x00000000
        /*00b0*/ 	.short	0x000f
        /*00b2*/ 	.short	0x0078
        /*00b4*/ 	.byte	0x00, 0xf5, 0x21, 0x00


	//----- nvinfo : EIATTR_KPARAM_INFO
	.align		4
.L_37:
        /*00b8*/ 	.byte	0x04, 0x17
        /*00ba*/ 	.short	(.L_39 - .L_38)
.L_38:
        /*00bc*/ 	.word	0x00000000
        /*00c0*/ 	.short	0x000e
        /*00c2*/ 	.short	0x0070
        /*00c4*/ 	.byte	0x00, 0xf5, 0x21, 0x00


	//----- nvinfo : EIATTR_KPARAM_INFO
	.align		4
.L_39:
        /*00c8*/ 	.byte	0x04, 0x17
        /*00ca*/ 	.short	(.L_41 - .L_40)
.L_40:
        /*00cc*/ 	.word	0x00000000
        /*00d0*/ 	.short	0x000d
        /*00d2*/ 	.short	0x0068
        /*00d4*/ 	.byte	0x00, 0xf5, 0x21, 0x00


	//----- nvinfo : EIATTR_KPARAM_INFO
	.align		4
.L_41:
        /*00d8*/ 	.byte	0x04, 0x17
        /*00da*/ 	.short	(.L_43 - .L_42)
.L_42:
        /*00dc*/ 	.word	0x00000000
        /*00e0*/ 	.short	0x000c
        /*00e2*/ 	.short	0x0060
        /*00e4*/ 	.byte	0x00, 0xf5, 0x21, 0x00


	//----- nvinfo : EIATTR_KPARAM_INFO
	.align		4
.L_43:
        /*00e8*/ 	.byte	0x04, 0x17
        /*00ea*/ 	.short	(.L_45 - .L_44)
.L_44:
        /*00ec*/ 	.word	0x00000000
        /*00f0*/ 	.short	0x000b
        /*00f2*/ 	.short	0x0058
        /*00f4*/ 	.byte	0x00, 0xf5, 0x21, 0x00


	//----- nvinfo : EIATTR_KPARAM_INFO
	.align		4
.L_45:
        /*00f8*/ 	.byte	0x04, 0x17
        /*00fa*/ 	.short	(.L_47 - .L_46)
.L_46:
        /*00fc*/ 	.word	0x00000000
        /*0100*/ 	.short	0x000a
        /*0102*/ 	.short	0x0050
        /*0104*/ 	.byte	0x00, 0xf5, 0x21, 0x00


	//----- nvinfo : EIATTR_KPARAM_INFO
	.align		4
.L_47:
        /*0108*/ 	.byte	0x04, 0x17
        /*010a*/ 	.short	(.L_49 - .L_48)
.L_48:
        /*010c*/ 	.word	0x00000000
        /*0110*/ 	.short	0x0009
        /*0112*/ 	.short	0x0048
        /*0114*/ 	.byte	0x00, 0xf5, 0x21, 0x00


	//----- nvinfo : EIATTR_KPARAM_INFO
	.align		4
.L_49:
        /*0118*/ 	.byte	0x04, 0x17
        /*011a*/ 	.short	(.L_51 - .L_50)
.L_50:
        /*011c*/ 	.word	0x00000000
        /*0120*/ 	.short	0x0008
        /*0122*/ 	.short	0x0040
        /*0124*/ 	.byte	0x00, 0xf5, 0x21, 0x00


	//----- nvinfo : EIATTR_KPARAM_INFO
	.align		4
.L_51:
        /*0128*/ 	.byte	0x04, 0x17
        /*012a*/ 	.short	(.L_53 - .L_52)
.L_52:
        /*012c*/ 	.word	0x00000000
        /*0130*/ 	.short	0x0007
        /*0132*/ 	.short	0x0038
        /*0134*/ 	.byte	0x00, 0xf5, 0x21, 0x00


	//----- nvinfo : EIATTR_KPARAM_INFO
	.align		4
.L_53:
        /*0138*/ 	.byte	0x04, 0x17
        /*013a*/ 	.short	(.L_55 - .L_54)
.L_54:
        /*013c*/ 	.word	0x00000000
        /*0140*/ 	.short	0x0006
        /*0142*/ 	.short	0x0030
        /*0144*/ 	.byte	0x00, 0xf5, 0x21, 0x00


	//----- nvinfo : EIATTR_KPARAM_INFO
	.align		4
.L_55:
        /*0148*/ 	.byte	0x04, 0x17
        /*014a*/ 	.short	(.L_57 - .L_56)
.L_56:
        /*014c*/ 	.word	0x00000000
        /*0150*/ 	.short	0x0005
        /*0152*/ 	.short	0x0028
        /*0154*/ 	.byte	0x00, 0xf5, 0x21, 0x00


	//----- nvinfo : EIATTR_KPARAM_INFO
	.align		4
.L_57:
        /*0158*/ 	.byte	0x04, 0x17
        /*015a*/ 	.short	(.L_59 - .L_58)
.L_58:
        /*015c*/ 	.word	0x00000000
        /*0160*/ 	.short	0x0004
        /*0162*/ 	.short	0x0020
        /*0164*/ 	.byte	0x00, 0xf5, 0x21, 0x00


	//----- nvinfo : EIATTR_KPARAM_INFO
	.align		4
.L_59:
        /*0168*/ 	.byte	0x04, 0x17
        /*016a*/ 	.short	(.L_61 - .L_60)
.L_60:
        /*016c*/ 	.word	0x00000000
        /*0170*/ 	.short	0x0003
        /*0172*/ 	.short	0x0018
        /*0174*/ 	.byte	0x00, 0xf5, 0x21, 0x00


	//----- nvinfo : EIATTR_KPARAM_INFO
	.align		4
.L_61:
        /*0178*/ 	.byte	0x04, 0x17
        /*017a*/ 	.short	(.L_63 - .L_62)
.L_62:
        /*017c*/ 	.word	0x00000000
        /*0180*/ 	.short	0x0002
        /*0182*/ 	.short	0x0010
        /*0184*/ 	.byte	0x00, 0xf5, 0x21, 0x00


	//----- nvinfo : EIATTR_KPARAM_INFO
	.align		4
.L_63:
        /*0188*/ 	.byte	0x04, 0x17
        /*018a*/ 	.short	(.L_65 - .L_64)
.L_64:
        /*018c*/ 	.word	0x00000000
        /*0190*/ 	.short	0x0001
        /*0192*/ 	.short	0x0008
        /*0194*/ 	.byte	0x00, 0xf5, 0x21, 0x00


	//----- nvinfo : EIATTR_KPARAM_INFO
	.align		4
.L_65:
        /*0198*/ 	.byte	0x04, 0x17
        /*019a*/ 	.short	(.L_67 - .L_66)
.L_66:
        /*019c*/ 	.word	0x00000000
        /*01a0*/ 	.short	0x0000
        /*01a2*/ 	.short	0x0000
        /*01a4*/ 	.byte	0x00, 0xf5, 0x21, 0x00


	//----- nvinfo : EIATTR_SPARSE_MMA_MASK
	.align		4
.L_67:
        /*01a8*/ 	.byte	0x03, 0x50
        /*01aa*/ 	.short	0x0000


	//----- nvinfo : EIATTR_MAXREG_COUNT
	.align		4
        /*01ac*/ 	.byte	0x03, 0x1b
        /*01ae*/ 	.short	0x00ff


	//----- nvinfo : EIATTR_MERCURY_ISA_VERSION
	.align		4
        /*01b0*/ 	.byte	0x03, 0x5f
        /*01b2*/ 	.short	0x0101


	//----- nvinfo : EIATTR_VRC_CTA_INIT_COUNT
	.align		4
        /*01b4*/ 	.byte	0x02, 0x4a
	.zero		1
	.zero		1


	//----- nvinfo : EIATTR_EXIT_INSTR_OFFSETS
	.align		4
        /*01b8*/ 	.byte	0x04, 0x1c
        /*01ba*/ 	.short	(.L_69 - .L_68)


	//   ....[0]....
.L_68:
        /*01bc*/ 	.word	0x00000080


	//   ....[1]....
        /*01c0*/ 	.word	0x00000180


	//   ....[2]....
        /*01c4*/ 	.word	0x00000250


	//   ....[3]....
        /*01c8*/ 	.word	0x000026f0


	//----- nvinfo : EIATTR_CRS_STACK_SIZE
	.align		4
.L_69:
        /*01cc*/ 	.byte	0x04, 0x1e
        /*01ce*/ 	.short	(.L_71 - .L_70)
.L_70:
        /*01d0*/ 	.word	0x00000000


	//----- nvinfo : EIATTR_CBANK_PARAM_SIZE
	.align		4
.L_71:
        /*01d4*/ 	.byte	0x03, 0x19
        /*01d6*/ 	.short	0x00c4


	//----- nvinfo : EIATTR_PARAM_CBANK
	.align		4
        /*01d8*/ 	.byte	0x04, 0x0a
        /*01da*/ 	.short	(.L_73 - .L_72)
	.align		4
.L_72:
        /*01dc*/ 	.word	index@(.nv.constant0._Z3PSFPdS_PKdS1_S1_S1_S1_S1_S1_S1_S1_S1_S1_S1_S1_S1_S1_dddS1_S1_S1_iii)
        /*01e0*/ 	.short	0x0380
        /*01e2*/ 	.short	0x00c4


	//----- nvinfo : EIATTR_SW_WAR
	.align		4
.L_73:
        /*01e4*/ 	.byte	0x04, 0x36
        /*01e6*/ 	.short	(.L_75 - .L_74)
.L_74:
        /*01e8*/ 	.word	0x00000008
.L_75:


//--------------------- .nv.callgraph             --------------------------
	.section	.nv.callgraph,"",@"SHT_CUDA_CALLGRAPH"
	.align	4
	.sectionentsize	8
	.align		4
        /*0000*/ 	.word	0x00000000
	.align		4
        /*0004*/ 	.word	0xffffffff
	.align		4
        /*0008*/ 	.word	0x00000000
	.align		4
        /*000c*/ 	.word	0xfffffffe
	.align		4
        /*0010*/ 	.word	0x00000000
	.align		4
        /*0014*/ 	.word	0xfffffffd
	.align		4
        /*0018*/ 	.word	0x00000000
	.align		4
        /*001c*/ 	.word	0xfffffffc


//--------------------- .nv.constant4             --------------------------
	.section	.nv.constant4,"a",@progbits
	.align	8
	.align		8
.nv.constant4:
        /*0000*/ 	.dword	__cudart_i2opi_d
	.align		8
        /*0008*/ 	.dword	__cudart_sin_cos_coeffs


//--------------------- .text._Z3PSFPdS_PKdS1_S1_S1_S1_S1_S1_S1_S1_S1_S1_S1_S1_S1_S1_dddS1_S1_S1_iii --------------------------
	.section	.text._Z3PSFPdS_PKdS1_S1_S1_S1_S1_S1_S1_S1_S1_S1_S1_S1_S1_S1_dddS1_S1_S1_iii,"ax",@progbits
	.align	128
        .global         _Z3PSFPdS_PKdS1_S1_S1_S1_S1_S1_S1_S1_S1_S1_S1_S1_S1_S1_dddS1_S1_S1_iii
        .type           _Z3PSFPdS_PKdS1_S1_S1_S1_S1_S1_S1_S1_S1_S1_S1_S1_S1_S1_dddS1_S1_S1_iii,@function
        .size           _Z3PSFPdS_PKdS1_S1_S1_S1_S1_S1_S1_S1_S1_S1_S1_S1_S1_S1_dddS1_S1_S1_iii,(.L_x_55 - _Z3PSFPdS_PKdS1_S1_S1_S1_S1_S1_S1_S1_S1_S1_S1_S1_S1_S1_dddS1_S1_S1_iii)
        .other          _Z3PSFPdS_PKdS1_S1_S1_S1_S1_S1_S1_S1_S1_S1_S1_S1_S1_S1_dddS1_S1_S1_iii,@"STO_CUDA_ENTRY STV_DEFAULT"
_Z3PSFPdS_PKdS1_S1_S1_S1_S1_S1_S1_S1_S1_S1_S1_S1_S1_S1_dddS1_S1_S1_iii:
.text._Z3PSFPdS_PKdS1_S1_S1_S1_S1_S1_S1_S1_S1_S1_S1_S1_S1_S1_dddS1_S1_S1_iii:
[----:B------:R-:W0:Y:S01]  /*0000*/  LDC R1, c[0x0][0x37c] ;  /* 0x0000df00ff017b82 */ /* 0x000e220000000800 */
[----:B------:R-:W1:Y:S07]  /*0010*/  S2R R7, SR_TID.X ;  /* 0x0000000000077919 */ /* 0x000e6e0000002100 */
[----:B------:R-:W1:Y:S01]  /*0020*/  S2UR UR4, SR_CTAID.X ;  /* 0x00000000000479c3 */ /* 0x000e620000002500 */
[----:B------:R-:W2:Y:S01]  /*0030*/  LDCU UR5, c[0x0][0x440] ;  /* 0x00008800ff0577ac */ /* 0x000ea20008000800 */
[----:B0-----:R-:W-:-:S06]  /*0040*/  VIADD R1, R1, 0xffffffd8 ;  /* 0xffffffd801017836 */ /* 0x001fcc0000000000 */
[----:B------:R-:W1:Y:S02]  /*0050*/  LDC R0, c[0x0][0x360] ;  /* 0x0000d800ff007b82 */ /* 0x000e640000000800 */
[----:B-1----:R-:W-:-:S05]  /*0060*/  IMAD R7, R0, UR4, R7 ;  /* 0x0000000400077c24 */ /* 0x002fca000f8e0207 */
[----:B--2---:R-:W-:-:S13]  /*0070*/  ISETP.GE.AND P0, PT, R7, UR5, PT ;  /* 0x0000000507007c0c */ /* 0x004fda000bf06270 */
[----:B------:R-:W-:Y:S05]  /*0080*/  @P0 EXIT ;  /* 0x000000000000094d */ /* 0x000fea0003800000 */
[----:B------:R-:W0:Y:S01]  /*0090*/  LDCU UR6, c[0x0][0x438] ;  /* 0x00008700ff0677ac */ /* 0x000e220008000800 */
[----:B------:R-:W1:Y:S01]  /*00a0*/  LDC.64 R8, c[0x0][0x380] ;  /* 0x0000e000ff087b82 */ /* 0x000e620000000a00 */
[----:B------:R-:W2:Y:S07]  /*00b0*/  LDCU UR4, c[0x0][0x370] ;  /* 0x00006e00ff0477ac */ /* 0x000eae0008000800 */
[----:B------:R-:W3:Y:S01]  /*00c0*/  LDC.64 R10, c[0x0][0x388] ;  /* 0x0000e200ff0a7b82 */ /* 0x000ee20000000a00 */
[----:B0-----:R-:W-:Y:S01]  /*00d0*/  UISETP.GT.AND UP0, UPT, UR6, URZ, UPT ;  /* 0x000000ff0600728c */ /* 0x001fe2000bf04270 */
[----:B------:R-:W0:Y:S01]  /*00e0*/  LDCU.64 UR6, c[0x0][0x358] ;  /* 0x00006b00ff0677ac */ /* 0x000e220008000a00 */
[----:B--2---:R-:W-:-:S07]  /*00f0*/  IMAD R0, R0, UR4, RZ ;  /* 0x0000000400007c24 */ /* 0x004fce000f8e02ff */
[----:B------:R-:W-:Y:S05]  /*0100*/  BRA.U UP0, `(.L_x_0) ;  /* 0x0000000100207547 */ /* 0x000fea000b800000 */
.L_x_1:
[----:B-1----:R-:W-:-:S04]  /*0110*/  IMAD.WIDE R2, R7, 0x8, R8 ;  /* 0x0000000807027825 */ /* 0x002fc800078e0208 */
[----:B---3--:R-:W-:Y:S01]  /*0120*/  IMAD.WIDE R4, R7, 0x8, R10 ;  /* 0x0000000807047825 */ /* 0x008fe200078e020a */
[----:B0-----:R2:W-:Y:S03]  /*0130*/  STG.E.64 desc[UR6][R2.64], RZ ;  /* 0x000000ff02007986 */ /* 0x0015e6000c101b06 */
[----:B------:R-:W-:Y:S01]  /*0140*/  IMAD.IADD R7, R0, 0x1, R7 ;  /* 0x0000000100077824 */ /* 0x000fe200078e0207 */
[----:B------:R2:W-:Y:S04]  /*0150*/  STG.E.64 desc[UR6][R4.64], RZ ;  /* 0x000000ff04007986 */ /* 0x0005e8000c101b06 */
[----:B------:R-:W-:-:S13]  /*0160*/  ISETP.GE.AND P0, PT, R7, UR5, PT ;  /* 0x0000000507007c0c */ /* 0x000fda000bf06270 */
[----:B--2---:R-:W-:Y:S05]  /*0170*/  @!P0 BRA `(.L_x_1) ;  /* 0xfffffffc00e48947 */ /* 0x004fea000383ffff */
[----:B------:R-:W-:Y:S05]  /*0180*/  EXIT ;  /* 0x000000000000794d */ /* 0x000fea0003800000 */
.L_x_0:
[----:B------:R-:W2:Y:S01]  /*0190*/  LDCU UR4, c[0x0][0x43c] ;  /* 0x00008780ff0477ac */ /* 0x000ea20008000800 */
[----:B------:R-:W4:Y:S08]  /*01a0*/  LDC.64 R2, c[0x0][0x380] ;  /* 0x0000e000ff027b82 */ /* 0x000f300000000a00 */
[----:B-1----:R-:W1:Y:S01]  /*01b0*/  LDC.64 R8, c[0x0][0x388] ;  /* 0x0000e200ff087b82 */ /* 0x002e620000000a00 */
[----:B--2---:R-:W-:-:S09]  /*01c0*/  UISETP.GT.AND UP0, UPT, UR4, URZ, UPT ;  /* 0x000000ff0400728c */ /* 0x004fd2000bf04270 */
[----:B------:R-:W-:Y:S05]  /*01d0*/  BRA.U UP0, `(.L_x_2) ;  /* 0x0000000100207547 */ /* 0x000fea000b800000 */
.L_x_3:
[----:B----4-:R-:W-:-:S04]  /*01e0*/  IMAD.WIDE R4, R7, 0x8, R2 ;  /* 0x0000000807047825 */ /* 0x010fc800078e0202 */
[----:B-1-3--:R-:W-:Y:S01]  /*01f0*/  IMAD.WIDE R10, R7, 0x8, R8 ;  /* 0x00000008070a7825 */ /* 0x00afe200078e0208 */
[----:B0-----:R2:W-:Y:S03]  /*0200*/  STG.E.64 desc[UR6][R4.64], RZ ;  /* 0x000000ff04007986 */ /* 0x0015e6000c101b06 */
[----:B------:R-:W-:Y:S01]  /*0210*/  IMAD.IADD R7, R0, 0x1, R7 ;  /* 0x0000000100077824 */ /* 0x000fe200078e0207 */
[----:B------:R2:W-:Y:S04]  /*0220*/  STG.E.64 desc[UR6][R10.64], RZ ;  /* 0x000000ff0a007986 */ /* 0x0005e8000c101b06 */
[----:B------:R-:W-:-:S13]  /*0230*/  ISETP.GE.AND P0, PT, R7, UR5, PT ;  /* 0x0000000507007c0c */ /* 0x000fda000bf06270 */
[----:B--2---:R-:W-:Y:S05]  /*0240*/  @!P0 BRA `(.L_x_3) ;  /* 0xfffffffc00e48947 */ /* 0x004fea000383ffff */
[----:B------:R-:W-:Y:S05]  /*0250*/  EXIT ;  /* 0x000000000000794d */ /* 0x000fea0003800000 */
.L_x_2:
[----:B----4-:R-:W-:Y:S01]  /*0260*/  IMAD.MOV.U32 R2, RZ, RZ, 0x0 ;  /* 0x00000000ff027424 */ /* 0x010fe200078e00ff */
[----:B------:R-:W-:Y:S01]  /*0270*/  UMOV UR8, 0xfefa39ef ;  /* 0xfefa39ef00087882 */ /* 0x000fe20000000000 */
[----:B------:R-:W-:Y:S01]  /*0280*/  IMAD.MOV.U32 R3, RZ, RZ, 0x43380000 ;  /* 0x43380000ff037424 */ /* 0x000fe200078e00ff */
[----:B------:R-:W-:Y:S01]  /*0290*/  UMOV UR9, 0x3fe62e42 ;  /* 0x3fe62e4200097882 */ /* 0x000fe20000000000 */
[----:B------:R-:W-:Y:S02]  /*02a0*/  UIADD3 UR5, UPT, UPT, UR4, -0x1, URZ ;  /* 0xffffffff04057890 */ /* 0x000fe4000fffe0ff */
[----:B------:R-:W-:Y:S02]  /*02b0*/  UIADD3 UR4, UPT, UPT, -UR4, URZ, URZ ;  /* 0x000000ff04047290 */ /* 0x000fe4000fffe1ff */
[----:B------:R-:W-:-:S05]  /*02c0*/  DADD R2, -R2, 6.75539944105574400000e+15 ;  /* 0x4338000002027429 */ /* 0x000fca0000000100 */
[----:B------:R-:W2:Y:S03]  /*02d0*/  I2F.F64 R68, UR5 ;  /* 0x0000000500447d12 */ /* 0x000ea60008201c00 */
[----:B------:R-:W-:Y:S01]  /*02e0*/  DFMA R4, R2, -UR8, RZ ;  /* 0x8000000802047c2b */ /* 0x000fe200080000ff */
[----:B------:R-:W-:Y:S01]  /*02f0*/  UMOV UR8, 0x3b39803f ;  /* 0x3b39803f00087882 */ /* 0x000fe20000000000 */
[----:B------:R-:W-:-:S06]  /*0300*/  UMOV UR9, 0x3c7abc9e ;  /* 0x3c7abc9e00097882 */ /* 0x000fcc0000000000 */
[----:B------:R-:W-:Y:S01]  /*0310*/  DFMA R4, R2, -UR8, R4 ;  /* 0x8000000802047c2b */ /* 0x000fe20008000004 */
[----:B------:R-:W-:Y:S01]  /*0320*/  UMOV UR8, 0x69ce2bdf ;  /* 0x69ce2bdf00087882 */ /* 0x000fe20000000000 */
[----:B------:R-:W-:Y:S01]  /*0330*/  IMAD.MOV.U32 R2, RZ, RZ, -0x35dec16 ;  /* 0xfca213eaff027424 */ /* 0x000fe200078e00ff */
[----:B------:R-:W-:Y:S01]  /*0340*/  UMOV UR9, 0x3e5ade15 ;  /* 0x3e5ade1500097882 */ /* 0x000fe20000000000 */
[----:B------:R-:W-:-:S06]  /*0350*/  IMAD.MOV.U32 R3, RZ, RZ, 0x3e928af3 ;  /* 0x3e928af3ff037424 */ /* 0x000fcc00078e00ff */
[----:B------:R-:W-:Y:S01]  /*0360*/  DFMA R2, R4, UR8, R2 ;  /* 0x0000000804027c2b */ /* 0x000fe20008000002 */
[----:B------:R-:W-:Y:S01]  /*0370*/  UMOV UR8, 0x62401315 ;  /* 0x6240131500087882 */ /* 0x000fe20000000000 */
[----:B------:R-:W-:-:S06]  /*0380*/  UMOV UR9, 0x3ec71dee ;  /* 0x3ec71dee00097882 */ /* 0x000fcc0000000000 */
[----:B------:R-:W-:Y:S01]  /*0390*/  DFMA R2, R4, R2, UR8 ;  /* 0x0000000804027e2b */ /* 0x000fe20008000002 */
        /* <DEDUP_REMOVED lines=20> */
[----:B------:R-:W-:-:S08]  /*04e0*/  DFMA R2, R4, R2, UR8 ;  /* 0x0000000804027e2b */ /* 0x000fd00008000002 */
[----:B------:R-:W-:-:S08]  /*04f0*/  DFMA R2, R4, R2, 1 ;  /* 0x3ff000000402742b */ /* 0x000fd00000000002 */
[----:B--2---:R-:W-:-:S11]  /*0500*/  DFMA R78, R4, R2, 1 ;  /* 0x3ff00000044e742b */ /* 0x004fd60000000002 */
.L_x_35:
[----:B------:R-:W2:Y:S08]  /*0510*/  LDC.64 R66, c[0x0][0x390] ;  /* 0x0000e400ff427b82 */ /* 0x000eb00000000a00 */
[----:B------:R-:W4:Y:S08]  /*0520*/  LDC.64 R64, c[0x0][0x398] ;  /* 0x0000e600ff407b82 */ /* 0x000f300000000a00 */
[----:B------:R-:W1:Y:S01]  /*0530*/  LDC.64 R62, c[0x0][0x3a0] ;  /* 0x0000e800ff3e7b82 */ /* 0x000e620000000a00 */
[----:B--2---:R-:W-:-:S06]  /*0540*/  IMAD.WIDE R66, R7, 0x8, R66 ;  /* 0x0000000807427825 */ /* 0x004fcc00078e0242 */
[----:B0-----:R-:W5:Y:S01]  /*0550*/  LDG.E.64 R66, desc[UR6][R66.64] ;  /* 0x0000000642427981 */ /* 0x001f62000c1e1b00 */
[----:B----4-:R-:W-:-:S06]  /*0560*/  IMAD.WIDE R64, R7, 0x8, R64 ;  /* 0x0000000807407825 */ /* 0x010fcc00078e0240 */
[----:B------:R-:W5:Y:S01]  /*0570*/  LDG.E.64 R64, desc[UR6][R64.64] ;  /* 0x0000000640407981 */ /* 0x000f62000c1e1b00 */
[----:B-1----:R-:W-:-:S06]  /*0580*/  IMAD.WIDE R62, R7, 0x8, R62 ;  /* 0x00000008073e7825 */ /* 0x002fcc00078e023e */
[----:B------:R-:W5:Y:S01]  /*0590*/  LDG.E.64 R62, desc[UR6][R62.64] ;  /* 0x000000063e3e7981 */ /* 0x000f62000c1e1b00 */
[----:B------:R-:W-:Y:S01]  /*05a0*/  IMAD.MOV.U32 R8, RZ, RZ, RZ ;  /* 0x000000ffff087224 */ /* 0x000fe200078e00ff */
[----:B------:R-:W-:Y:S02]  /*05b0*/  CS2R R60, SRZ ;  /* 0x00000000003c7805 */ /* 0x000fe4000001ff00 */
[----:B------:R-:W-:-:S07]  /*05c0*/  CS2R R58, SRZ ;  /* 0x00000000003a7805 */ /* 0x000fce000001ff00 */
.L_x_34:
[----:B------:R-:W0:Y:S02]  /*05d0*/  LDC.64 R56, c[0x0][0x428] ;  /* 0x00010a00ff387b82 */ /* 0x000e240000000a00 */
[----:B0-----:R-:W-:-:S06]  /*05e0*/  IMAD.WIDE.U32 R56, R8, 0x8, R56 ;  /* 0x0000000808387825 */ /* 0x001fcc00078e0038 */
[----:B------:R-:W2:Y:S01]  /*05f0*/  LDG.E.64 R56, desc[UR6][R56.64] ;  /* 0x0000000638387981 */ /* 0x000ea2000c1e1b00 */
[----:B------:R-:W0:Y:S01]  /*0600*/  MUFU.RCP64H R3, R69 ;  /* 0x0000004500037308 */ /* 0x000e220000001800 */
[----:B------:R-:W-:-:S06]  /*0610*/  IMAD.MOV.U32 R2, RZ, RZ, 0x1 ;  /* 0x00000001ff027424 */ /* 0x000fcc00078e00ff */
[----:B0-----:R-:W-:-:S08]  /*0620*/  DFMA R4, -R68, R2, 1 ;  /* 0x3ff000004404742b */ /* 0x001fd00000000102 */
[----:B------:R-:W-:-:S08]  /*0630*/  DFMA R4, R4, R4, R4 ;  /* 0x000000040404722b */ /* 0x000fd00000000004 */
[----:B------:R-:W-:-:S08]  /*0640*/  DFMA R4, R2, R4, R2 ;  /* 0x000000040204722b */ /* 0x000fd00000000002 */
[----:B------:R-:W-:-:S08]  /*0650*/  DFMA R2, -R68, R4, 1 ;  /* 0x3ff000004402742b */ /* 0x000fd00000000104 */
[----:B------:R-:W-:-:S08]  /*0660*/  DFMA R2, R4, R2, R4 ;  /* 0x000000020402722b */ /* 0x000fd00000000004 */
[----:B--2---:R-:W-:Y:S01]  /*0670*/  DMUL R4, R56, R2 ;  /* 0x0000000238047228 */ /* 0x004fe20000000000 */
[----:B------:R-:W-:-:S07]  /*0680*/  FSETP.GEU.AND P1, PT, |R57|, 6.5827683646048100446e-37, PT ;  /* 0x036000003900780b */ /* 0x000fce0003f2e200 */
[----:B---3--:R-:W-:-:S08]  /*0690*/  DFMA R10, -R68, R4, R56 ;  /* 0x00000004440a722b */ /* 0x008fd00000000138 */
[----:B------:R-:W-:-:S10]  /*06a0*/  DFMA R4, R2, R10, R4 ;  /* 0x0000000a0204722b */ /* 0x000fd40000000004 */
[----:B------:R-:W-:-:S05]  /*06b0*/  FFMA R2, RZ, R69, R5 ;  /* 0x00000045ff027223 */ /* 0x000fca0000000005 */
[----:B------:R-:W-:-:S13]  /*06c0*/  FSETP.GT.AND P0, PT, |R2|, 1.469367938527859385e-39, PT ;  /* 0x001000000200780b */ /* 0x000fda0003f04200 */
[----:B------:R-:W-:Y:S05]  /*06d0*/  @P0 BRA P1, `(.L_x_4) ;  /* 0x0000000000200947 */ /* 0x000fea0000800000 */
[----:B------:R-:W-:Y:S01]  /*06e0*/  IMAD.MOV.U32 R10, RZ, RZ, R56 ;  /* 0x000000ffff0a7224 */ /* 0x000fe200078e0038 */
[----:B------:R-:W-:Y:S01]  /*06f0*/  MOV R13, R69 ;  /* 0x00000045000d7202 */ /* 0x000fe20000000f00 */
[----:B------:R-:W-:Y:S01]  /*0700*/  IMAD.MOV.U32 R11, RZ, RZ, R57 ;  /* 0x000000ffff0b7224 */ /* 0x000fe200078e0039 */
[----:B------:R-:W-:Y:S01]  /*0710*/  MOV R6, 0x740 ;  /* 0x0000074000067802 */ /* 0x000fe20000000f00 */
[----:B------:R-:W-:-:S07]  /*0720*/  IMAD.MOV.U32 R12, RZ, RZ, R68 ;  /* 0x000000ffff0c7224 */ /* 0x000fce00078e0044 */
[----:B-----5:R-:W-:Y:S05]  /*0730*/  CALL.REL.NOINC `($__internal_0_$__cuda_sm20_div_rn_f64_full) ;  /* 0x0000001c00f07944 */ /* 0x020fea0003c00000 */
[----:B------:R-:W-:Y:S02]  /*0740*/  IMAD.MOV.U32 R4, RZ, RZ, R76 ;  /* 0x000000ffff047224 */ /* 0x000fe400078e004c */
[----:B------:R-:W-:-:S07]  /*0750*/  IMAD.MOV.U32 R5, RZ, RZ, R77 ;  /* 0x000000ffff057224 */ /* 0x000fce00078e004d */
.L_x_4:
[----:B------:R-:W0:Y:S01]  /*0760*/  LDC.64 R30, c[0x0][0x3b0] ;  /* 0x0000ec00ff1e7b82 */ /* 0x000e220000000a00 */
[----:B------:R-:W1:Y:S01]  /*0770*/  LDCU.128 UR12, c[0x0][0x410] ;  /* 0x00008200ff0c77ac */ /* 0x000e620008000c00 */
[----:B------:R-:W2:Y:S06]  /*0780*/  LDCU.64 UR8, c[0x0][0x408] ;  /* 0x00008100ff0877ac */ /* 0x000eac0008000a00 */
[----:B------:R-:W3:Y:S08]  /*0790*/  LDC.64 R32, c[0x0][0x3a8] ;  /* 0x0000ea00ff207b82 */ /* 0x000ef00000000a00 */
[----:B------:R-:W4:Y:S01]  /*07a0*/  LDC.64 R28, c[0x0][0x3b8] ;  /* 0x0000ee00ff1c7b82 */ /* 0x000f220000000a00 */
[----:B0-----:R-:W-:-:S07]  /*07b0*/  IMAD.WIDE.U32 R30, R8, 0x8, R30 ;  /* 0x00000008081e7825 */ /* 0x001fce00078e001e */
[----:B------:R-:W0:Y:S01]  /*07c0*/  LDC.64 R12, c[0x0][0x420] ;  /* 0x00010800ff0c7b82 */ /* 0x000e220000000a00 */
[----:B------:R-:W2:Y:S01]  /*07d0*/  LDG.E.64 R30, desc[UR6][R30.64] ;  /* 0x000000061e1e7981 */ /* 0x000ea2000c1e1b00 */
[----:B---3--:R-:W-:-:S06]  /*07e0*/  IMAD.WIDE.U32 R32, R8, 0x8, R32 ;  /* 0x0000000808207825 */ /* 0x008fcc00078e0020 */
[----:B------:R-:W3:Y:S01]  /*07f0*/  LDG.E.64 R32, desc[UR6][R32.64] ;  /* 0x0000000620207981 */ /* 0x000ee2000c1e1b00 */
[----:B----4-:R-:W-:-:S06]  /*0800*/  IMAD.WIDE.U32 R28, R8, 0x8, R28 ;  /* 0x00000008081c7825 */ /* 0x010fcc00078e001c */
[----:B------:R-:W4:Y:S01]  /*0810*/  LDG.E.64 R28, desc[UR6][R28.64] ;  /* 0x000000061c1c7981 */ /* 0x000f22000c1e1b00 */
[----:B0-----:R-:W-:-:S06]  /*0820*/  IMAD.WIDE.U32 R12, R8, 0x8, R12 ;  /* 0x00000008080c7825 */ /* 0x001fcc00078e000c */
[----:B------:R-:W4:Y:S01]  /*0830*/  LDG.E.64 R12, desc[UR6][R12.64] ;  /* 0x000000060c0c7981 */ /* 0x000f22000c1e1b00 */
[----:B------:R-:W-:Y:S01]  /*0840*/  IMAD.MOV.U32 R18, RZ, RZ, 0x0 ;  /* 0x00000000ff127424 */ /* 0x000fe200078e00ff */
[----:B------:R-:W-:Y:S01]  /*0850*/  BSSY.RECONVERGENT B0, `(.L_x_5) ;  /* 0x0000022000007945 */ /* 0x000fe20003800200 */
[----:B------:R-:W-:Y:S01]  /*0860*/  IMAD.MOV.U32 R19, RZ, RZ, 0x3fd80000 ;  /* 0x3fd80000ff137424 */ /* 0x000fe200078e00ff */
[----:B--2--5:R-:W-:Y:S02]  /*0870*/  DFMA R2, R64, -0.5, R30 ;  /* 0xbfe000004002782b */ /* 0x024fe4000000001e */
[----:B---3--:R-:W-:-:S06]  /*0880*/  DFMA R10, R66, -0.5, R32 ;  /* 0xbfe00000420a782b */ /* 0x008fcc0000000020 */
[----:B-1----:R-:W-:Y:S02]  /*0890*/  DADD R2, R2, UR12 ;  /* 0x0000000c02027e29 */ /* 0x002fe40008000000 */
[----:B----4-:R-:W-:Y:S02]  /*08a0*/  DFMA R14, R62, -0.5, R28 ;  /* 0xbfe000003e0e782b */ /* 0x010fe4000000001c */
[----:B------:R-:W-:-:S04]  /*08b0*/  DADD R10, R10, UR8 ;  /* 0x000000080a0a7e29 */ /* 0x000fc80008000000 */
[----:B------:R-:W-:Y:S02]  /*08c0*/  DMUL R16, R2, R2 ;  /* 0x0000000202107228 */ /* 0x000fe40000000000 */
[----:B------:R-:W-:Y:S02]  /*08d0*/  DADD R14, R14, UR14 ;  /* 0x0000000e0e0e7e29 */ /* 0x000fe40008000000 */
[----:B------:R-:W-:-:S04]  /*08e0*/  DFMA R56, R56, -0.5, R12 ;  /* 0xbfe000003838782b */ /* 0x000fc8000000000c */
[----:B------:R-:W-:-:S08]  /*08f0*/  DFMA R16, R10, R10, R16 ;  /* 0x0000000a0a10722b */ /* 0x000fd00000000010 */
[----:B------:R-:W-:-:S06]  /*0900*/  DFMA R22, R14, R14, R16 ;  /* 0x0000000e0e16722b */ /* 0x000fcc0000000010 */
[----:B------:R-:W0:Y:S04]  /*0910*/  MUFU.RSQ64H R73, R23 ;  /* 0x0000001700497308 */ /* 0x000e280000001c00 */
[----:B------:R-:W-:-:S05]  /*0920*/  VIADD R72, R23, 0xfcb00000 ;  /* 0xfcb0000017487836 */ /* 0x000fca0000000000 */
[----:B------:R-:W-:Y:S01]  /*0930*/  ISETP.GE.U32.AND P0, PT, R72, 0x7ca00000, PT ;  /* 0x7ca000004800780c */ /* 0x000fe20003f06070 */
[----:B0-----:R-:W-:-:S08]  /*0940*/  DMUL R16, R72, R72 ;  /* 0x0000004848107228 */ /* 0x001fd00000000000 */
[----:B------:R-:W-:-:S08]  /*0950*/  DFMA R16, R22, -R16, 1 ;  /* 0x3ff000001610742b */ /* 0x000fd00000000810 */
[----:B------:R-:W-:Y:S02]  /*0960*/  DFMA R18, R16, R18, 0.5 ;  /* 0x3fe000001012742b */ /* 0x000fe40000000012 */
[----:B------:R-:W-:-:S08]  /*0970*/  DMUL R16, R72, R16 ;  /* 0x0000001048107228 */ /* 0x000fd00000000000 */
[----:B------:R-:W-:-:S08]  /*0980*/  DFMA R16, R18, R16, R72 ;  /* 0x000000101210722b */ /* 0x000fd00000000048 */
[----:B------:R-:W-:Y:S02]  /*0990*/  DMUL R70, R22, R16 ;  /* 0x0000001016467228 */ /* 0x000fe40000000000 */
[----:B------:R-:W-:Y:S02]  /*09a0*/  VIADD R21, R17, 0xfff00000 ;  /* 0xfff0000011157836 */ /* 0x000fe40000000000 */
[----:B------:R-:W-:-:S04]  /*09b0*/  IMAD.MOV.U32 R20, RZ, RZ, R16 ;  /* 0x000000ffff147224 */ /* 0x000fc800078e0010 */
[----:B------:R-:W-:-:S08]  /*09c0*/  DFMA R18, R70, -R70, R22 ;  /* 0x800000464612722b */ /* 0x000fd00000000016 */
[----:B------:R-:W-:Y:S01]  /*09d0*/  DFMA R12, R18, R20, R70 ;  /* 0x00000014120c722b */ /* 0x000fe20000000046 */
[----:B------:R-:W-:Y:S10]  /*09e0*/  @!P0 BRA `(.L_x_6) ;  /* 0x0000000000208947 */ /* 0x000ff40003800000 */
[----:B------:R-:W-:Y:S01]  /*09f0*/  IMAD.MOV.U32 R20, RZ, RZ, R16 ;  /* 0x000000ffff147224 */ /* 0x000fe200078e0010 */
[----:B------:R-:W-:Y:S01]  /*0a00*/  MOV R6, 0xa50 ;  /* 0x00000a5000067802 */ /* 0x000fe20000000f00 */
[----:B------:R-:W-:Y:S02]  /*0a10*/  IMAD.MOV.U32 R16, RZ, RZ, R22 ;  /* 0x000000ffff107224 */ /* 0x000fe400078e0016 */
[----:B------:R-:W-:Y:S02]  /*0a20*/  IMAD.MOV.U32 R17, RZ, RZ, R23 ;  /* 0x000000ffff117224 */ /* 0x000fe400078e0017 */
[----:B------:R-:W-:-:S07]  /*0a30*/  IMAD.MOV.U32 R9, RZ, RZ, R71 ;  /* 0x000000ffff097224 */ /* 0x000fce00078e0047 */
[----:B------:R-:W-:Y:S05]  /*0a40*/  CALL.REL.NOINC `($__internal_1_$__cuda_sm20_dsqrt_rn_f64_mediumpath_v1) ;  /* 0x00000020009c7944 */ /* 0x000fea0003c00000 */
[----:B------:R-:W-:Y:S01]  /*0a50*/  MOV R12, R18 ;  /* 0x00000012000c7202 */ /* 0x000fe20000000f00 */
[----:B------:R-:W-:-:S07]  /*0a60*/  IMAD.MOV.U32 R13, RZ, RZ, R19 ;  /* 0x000000ffff0d7224 */ /* 0x000fce00078e0013 */
.L_x_6:
[----:B------:R-:W-:Y:S05]  /*0a70*/  BSYNC.RECONVERGENT B0 ;  /* 0x0000000000007941 */ /* 0x000fea0003800200 */
.L_x_5:
[----:B------:R-:W0:Y:S01]  /*0a80*/  LDC.64 R24, c[0x0][0x3c8] ;  /* 0x0000f200ff187b82 */ /* 0x000e220000000a00 */
[----:B------:R-:W1:Y:S01]  /*0a90*/  LDCU.128 UR12, c[0x0][0x410] ;  /* 0x00008200ff0c77ac */ /* 0x000e620008000c00 */
[----:B------:R-:W2:Y:S06]  /*0aa0*/  LDCU.64 UR8, c[0x0][0x408] ;  /* 0x00008100ff0877ac */ /* 0x000eac0008000a00 */
[----:B------:R-:W3:Y:S08]  /*0ab0*/  LDC.64 R26, c[0x0][0x3c0] ;  /* 0x0000f000ff1a7b82 */ /* 0x000ef00000000a00 */
[----:B------:R-:W4:Y:S01]  /*0ac0*/  LDC.64 R22, c[0x0][0x3d0] ;  /* 0x0000f400ff167b82 */ /* 0x000f220000000a00 */
[----:B0-----:R-:W-:-:S06]  /*0ad0*/  IMAD.WIDE.U32 R24, R8, 0x8, R24 ;  /* 0x0000000808187825 */ /* 0x001fcc00078e0018 */
[----:B------:R-:W5:Y:S01]  /*0ae0*/  LDG.E.64 R24, desc[UR6][R24.64] ;  /* 0x0000000618187981 */ /* 0x000f62000c1e1b00 */
[----:B---3--:R-:W-:-:S06]  /*0af0*/  IMAD.WIDE.U32 R26, R8, 0x8, R26 ;  /* 0x00000008081a7825 */ /* 0x008fcc00078e001a */
[----:B------:R-:W3:Y:S01]  /*0b00*/  LDG.E.64 R26, desc[UR6][R26.64] ;  /* 0x000000061a1a7981 */ /* 0x000ee2000c1e1b00 */
[----:B----4-:R-:W-:-:S06]  /*0b10*/  IMAD.WIDE.U32 R22, R8, 0x8, R22 ;  /* 0x0000000808167825 */ /* 0x010fcc00078e0016 */
[----:B------:R-:W4:Y:S01]  /*0b20*/  LDG.E.64 R22, desc[UR6][R22.64] ;  /* 0x0000000616167981 */ /* 0x000f22000c1e1b00 */
[----:B------:R-:W-:Y:S01]  /*0b30*/  IMAD.MOV.U32 R20, RZ, RZ, 0x0 ;  /* 0x00000000ff147424 */ /* 0x000fe200078e00ff */
[----:B------:R-:W-:Y:S01]  /*0b40*/  BSSY.RECONVERGENT B0, `(.L_x_7) ;  /* 0x0000021000007945 */ /* 0x000fe20003800200 */
[----:B------:R-:W-:Y:S01]  /*0b50*/  IMAD.MOV.U32 R21, RZ, RZ, 0x3fd80000 ;  /* 0x3fd80000ff157424 */ /* 0x000fe200078e00ff */
[----:B-----5:R-:W-:Y:S02]  /*0b60*/  DFMA R54, R64, -0.5, R24 ;  /* 0xbfe000004036782b */ /* 0x020fe40000000018 */
[----:B---3--:R-:W-:-:S06]  /*0b70*/  DFMA R52, R66, -0.5, R26 ;  /* 0xbfe000004234782b */ /* 0x008fcc000000001a */
[----:B-1----:R-:W-:Y:S02]  /*0b80*/  DADD R54, R54, UR12 ;  /* 0x0000000c36367e29 */ /* 0x002fe40008000000 */
[----:B----4-:R-:W-:Y:S02]  /*0b90*/  DFMA R50, R62, -0.5, R22 ;  /* 0xbfe000003e32782b */ /* 0x010fe40000000016 */
[----:B--2---:R-:W-:-:S04]  /*0ba0*/  DADD R52, R52, UR8 ;  /* 0x0000000834347e29 */ /* 0x004fc80008000000 */
[----:B------:R-:W-:Y:S02]  /*0bb0*/  DMUL R16, R54, R54 ;  /* 0x0000003636107228 */ /* 0x000fe40000000000 */
[----:B------:R-:W-:-:S06]  /*0bc0*/  DADD R50, R50, UR14 ;  /* 0x0000000e32327e29 */ /* 0x000fcc0008000000 */
        /* <DEDUP_REMOVED lines=22> */
[----:B------:R-:W-:Y:S01]  /*0d30*/  IMAD.MOV.U32 R48, RZ, RZ, R18 ;  /* 0x000000ffff307224 */ /* 0x000fe200078e0012 */
[----:B------:R-:W-:-:S07]  /*0d40*/  MOV R49, R19 ;  /* 0x0000001300317202 */ /* 0x000fce0000000f00 */
.L_x_8:
[----:B------:R-:W-:Y:S05]  /*0d50*/  BSYNC.RECONVERGENT B0 ;  /* 0x0000000000007941 */ /* 0x000fea0003800200 */
.L_x_7:
[----:B------:R-:W0:Y:S01]  /*0d60*/  LDCU.128 UR12, c[0x0][0x410] ;  /* 0x00008200ff0c77ac */ /* 0x000e220008000c00 */
[----:B------:R-:W-:Y:S01]  /*0d70*/  DFMA R46, R64, 0.5, R30 ;  /* 0x3fe00000402e782b */ /* 0x000fe2000000001e */
[----:B------:R-:W-:Y:S01]  /*0d80*/  IMAD.MOV.U32 R20, RZ, RZ, 0x0 ;  /* 0x00000000ff147424 */ /* 0x000fe200078e00ff */
[----:B------:R-:W-:Y:S01]  /*0d90*/  DFMA R44, R66, 0.5, R32 ;  /* 0x3fe00000422c782b */ /* 0x000fe20000000020 */
[----:B------:R-:W1:Y:S01]  /*0da0*/  LDCU.64 UR8, c[0x0][0x408] ;  /* 0x00008100ff0877ac */ /* 0x000e620008000a00 */
[----:B------:R-:W-:Y:S01]  /*0db0*/  DFMA R42, R62, 0.5, R28 ;  /* 0x3fe000003e2a782b */ /* 0x000fe2000000001c */
[----:B------:R-:W-:Y:S01]  /*0dc0*/  IMAD.MOV.U32 R21, RZ, RZ, 0x3fd80000 ;  /* 0x3fd80000ff157424 */ /* 0x000fe200078e00ff */
[----:B------:R-:W-:Y:S02]  /*0dd0*/  BSSY.RECONVERGENT B0, `(.L_x_9) ;  /* 0x000001d000007945 */ /* 0x000fe40003800200 */
[----:B0-----:R-:W-:-:S04]  /*0de0*/  DADD R46, R46, UR12 ;  /* 0x0000000c2e2e7e29 */ /* 0x001fc80008000000 */
[----:B------:R-:W-:Y:S02]  /*0df0*/  DADD R42, R42, UR14 ;  /* 0x0000000e2a2a7e29 */ /* 0x000fe40008000000 */
[----:B-1----:R-:W-:Y:S02]  /*0e00*/  DADD R44, R44, UR8 ;  /* 0x000000082c2c7e29 */ /* 0x002fe40008000000 */
[----:B------:R-:W-:-:S08]  /*0e10*/  DMUL R16, R46, R46 ;  /* 0x0000002e2e107228 */ /* 0x000fd00000000000 */
        /* <DEDUP_REMOVED lines=22> */
[----:B------:R-:W-:Y:S02]  /*0f80*/  IMAD.MOV.U32 R40, RZ, RZ, R18 ;  /* 0x000000ffff287224 */ /* 0x000fe400078e0012 */
[----:B------:R-:W-:-:S07]  /*0f90*/  IMAD.MOV.U32 R41, RZ, RZ, R19 ;  /* 0x000000ffff297224 */ /* 0x000fce00078e0013 */
.L_x_10:
[----:B------:R-:W-:Y:S05]  /*0fa0*/  BSYNC.RECONVERGENT B0 ;  /* 0x0000000000007941 */ /* 0x000fea0003800200 */
.L_x_9:
        /* <DEDUP_REMOVED lines=15> */
[----:B------:R-:W-:-:S04]  /*10a0*/  IADD3 R72, PT, PT, R17, -0x3500000, RZ ;  /* 0xfcb0000011487810 */ /* 0x000fc80007ffe0ff */
[----:B------:R-:W-:Y:S02]  /*10b0*/  ISETP.GE.U32.AND P0, PT, R72, 0x7ca00000, PT ;  /* 0x7ca000004800780c */ /* 0x000fe40003f06070 */
        /* <DEDUP_REMOVED lines=19> */
.L_x_12:
[----:B------:R-:W-:Y:S05]  /*11f0*/  BSYNC.RECONVERGENT B0 ;  /* 0x0000000000007941 */ /* 0x000fea0003800200 */
.L_x_11:
[----:B------:R-:W0:Y:S08]  /*1200*/  LDC.64 R30, c[0x0][0x3e0] ;  /* 0x0000f800ff1e7b82 */ /* 0x000e300000000a00 */
[----:B------:R-:W1:Y:S08]  /*1210*/  LDC.64 R28, c[0x0][0x3d8] ;  /* 0x0000f600ff1c7b82 */ /* 0x000e700000000a00 */
[----:B------:R-:W2:Y:S01]  /*1220*/  LDC.64 R26, c[0x0][0x3e8] ;  /* 0x0000fa00ff1a7b82 */ /* 0x000ea20000000a00 */
[----:B0-----:R-:W-:-:S06]  /*1230*/  IMAD.WIDE.U32 R30, R8, 0x8, R30 ;  /* 0x00000008081e7825 */ /* 0x001fcc00078e001e */
[----:B------:R-:W3:Y:S01]  /*1240*/  LDG.E.64 R30, desc[UR6][R30.64] ;  /* 0x000000061e1e7981 */ /* 0x000ee2000c1e1b00 */
[----:B-1----:R-:W-:-:S06]  /*1250*/  IMAD.WIDE.U32 R28, R8, 0x8, R28 ;  /* 0x00000008081c7825 */ /* 0x002fcc00078e001c */
[----:B------:R-:W4:Y:S01]  /*1260*/  LDG.E.64 R28, desc[UR6][R28.64] ;  /* 0x000000061c1c7981 */ /* 0x000f22000c1e1b00 */
[----:B--2---:R-:W-:-:S06]  /*1270*/  IMAD.WIDE.U32 R26, R8, 0x8, R26 ;  /* 0x00000008081a7825 */ /* 0x004fcc00078e001a */
[----:B------:R-:W2:Y:S01]  /*1280*/  LDG.E.64 R26, desc[UR6][R26.64] ;  /* 0x000000061a1a7981 */ /* 0x000ea2000c1e1b00 */
[----:B------:R-:W0:Y:S01]  /*1290*/  MUFU.RCP64H R17, R13 ;  /* 0x0000000d00117308 */ /* 0x000e220000001800 */
[----:B------:R-:W-:Y:S01]  /*12a0*/  IMAD.MOV.U32 R16, RZ, RZ, 0x1 ;  /* 0x00000001ff107424 */ /* 0x000fe200078e00ff */
[----:B------:R-:W-:Y:S01]  /*12b0*/  BSSY.RECONVERGENT B0, `(.L_x_13) ;  /* 0x0000016000007945 */ /* 0x000fe20003800200 */
[----:B------:R-:W-:Y:S02]  /*12c0*/  DADD R24, R48, R12 ;  /* 0x0000000030187229 */ /* 0x000fe4000000000c */
[----:B------:R-:W-:Y:S02]  /*12d0*/  DADD R22, R32, R40 ;  /* 0x0000000020167229 */ /* 0x000fe40000000028 */
[----:B0-----:R-:W-:-:S08]  /*12e0*/  DFMA R18, R16, -R12, 1 ;  /* 0x3ff000001012742b */ /* 0x001fd0000000080c */
[----:B------:R-:W-:-:S08]  /*12f0*/  DFMA R18, R18, R18, R18 ;  /* 0x000000121212722b */ /* 0x000fd00000000012 */
[----:B------:R-:W-:Y:S02]  /*1300*/  DFMA R18, R16, R18, R16 ;  /* 0x000000121012722b */ /* 0x000fe40000000010 */
[----:B---3--:R-:W-:-:S08]  /*1310*/  DMUL R2, R2, R30 ;  /* 0x0000001e02027228 */ /* 0x008fd00000000000 */
[----:B----4-:R-:W-:Y:S02]  /*1320*/  DFMA R10, R10, R28, R2 ;  /* 0x0000001c0a0a722b */ /* 0x010fe40000000002 */
[----:B------:R-:W-:-:S06]  /*1330*/  DFMA R2, R18, -R12, 1 ;  /* 0x3ff000001202742b */ /* 0x000fcc000000080c */
[----:B--2---:R-:W-:Y:S02]  /*1340*/  DFMA R10, R14, R26, R10 ;  /* 0x0000001a0e0a722b */ /* 0x004fe4000000000a */
[----:B------:R-:W-:-:S08]  /*1350*/  DFMA R2, R18, R2, R18 ;  /* 0x000000021202722b */ /* 0x000fd00000000012 */
[----:B------:R-:W-:Y:S01]  /*1360*/  DMUL R14, R10, R2 ;  /* 0x000000020a0e7228 */ /* 0x000fe20000000000 */
[----:B------:R-:W-:-:S07]  /*1370*/  FSETP.GEU.AND P1, PT, |R11|, 6.5827683646048100446e-37, PT ;  /* 0x036000000b00780b */ /* 0x000fce0003f2e200 */
[----:B------:R-:W-:-:S08]  /*1380*/  DFMA R16, R14, -R12, R10 ;  /* 0x8000000c0e10722b */ /* 0x000fd0000000000a */
[----:B------:R-:W-:-:S10]  /*1390*/  DFMA R2, R2, R16, R14 ;  /* 0x000000100202722b */ /* 0x000fd4000000000e */
[----:B------:R-:W-:-:S05]  /*13a0*/  FFMA R6, RZ, R13, R3 ;  /* 0x0000000dff067223 */ /* 0x000fca0000000003 */
[----:B------:R-:W-:-:S13]  /*13b0*/  FSETP.GT.AND P0, PT, |R6|, 1.469367938527859385e-39, PT ;  /* 0x001000000600780b */ /* 0x000fda0003f04200 */
[----:B------:R-:W-:Y:S05]  /*13c0*/  @P0 BRA P1, `(.L_x_14) ;  /* 0x0000000000100947 */ /* 0x000fea0000800000 */
[----:B------:R-:W-:-:S07]  /*13d0*/  MOV R6, 0x13f0 ;  /* 0x000013f000067802 */ /* 0x000fce0000000f00 */
[----:B------:R-:W-:Y:S05]  /*13e0*/  CALL.REL.NOINC `($__internal_0_$__cuda_sm20_div_rn_f64_full) ;  /* 0x0000001000c47944 */ /* 0x000fea0003c00000 */
[----:B------:R-:W-:Y:S01]  /*13f0*/  MOV R2, R76 ;  /* 0x0000004c00027202 */ /* 0x000fe20000000f00 */
[----:B------:R-:W-:-:S07]  /*1400*/  IMAD.MOV.U32 R3, RZ, RZ, R77 ;  /* 0x000000ffff037224 */ /* 0x000fce00078e004d */
.L_x_14:
[----:B------:R-:W-:Y:S05]  /*1410*/  BSYNC.RECONVERGENT B0 ;  /* 0x0000000000007941 */ /* 0x000fea0003800200 */
.L_x_13:
        /* <DEDUP_REMOVED lines=11> */
[----:B------:R-:W-:Y:S05]  /*14d0*/  BSSY.RECONVERGENT B0, `(.L_x_15) ;  /* 0x0000014000007945 */ /* 0x000fea0003800200 */
[----:B0-----:R-:W-:-:S08]  /*14e0*/  DFMA R12, R10, -R48, 1 ;  /* 0x3ff000000a0c742b */ /* 0x001fd00000000830 */
[----:B------:R-:W-:-:S08]  /*14f0*/  DFMA R12, R12, R12, R12 ;  /* 0x0000000c0c0c722b */ /* 0x000fd0000000000c */
[----:B------:R-:W-:-:S08]  /*1500*/  DFMA R12, R10, R12, R10 ;  /* 0x0000000c0a0c722b */ /* 0x000fd0000000000a */
[----:B------:R-:W-:-:S08]  /*1510*/  DFMA R14, R12, -R48, 1 ;  /* 0x3ff000000c0e742b */ /* 0x000fd00000000830 */
[----:B------:R-:W-:Y:S02]  /*1520*/  DFMA R14, R12, R14, R12 ;  /* 0x0000000e0c0e722b */ /* 0x000fe4000000000c */
[----:B---3--:R-:W-:-:S08]  /*1530*/  DMUL R54, R54, R20 ;  /* 0x0000001436367228 */ /* 0x008fd00000000000 */
[----:B----4-:R-:W-:-:S08]  /*1540*/  DFMA R10, R52, R18, R54 ;  /* 0x00000012340a722b */ /* 0x010fd00000000036 */
[----:B--2---:R-:W-:-:S08]  /*1550*/  DFMA R10, R50, R16, R10 ;  /* 0x00000010320a722b */ /* 0x004fd0000000000a */
[----:B------:R-:W-:Y:S02]  /*1560*/  DMUL R76, R10, R14 ;  /* 0x0000000e0a4c7228 */ /* 0x000fe40000000000 */
[----:B------:R-:W-:-:S06]  /*1570*/  FSETP.GEU.AND P1, PT, |R11|, 6.5827683646048100446e-37, PT ;  /* 0x036000000b00780b */ /* 0x000fcc0003f2e200 */
[----:B------:R-:W-:-:S08]  /*1580*/  DFMA R12, R76, -R48, R10 ;  /* 0x800000304c0c722b */ /* 0x000fd0000000000a */
[----:B------:R-:W-:-:S10]  /*1590*/  DFMA R76, R14, R12, R76 ;  /* 0x0000000c0e4c722b */ /* 0x000fd4000000004c */
[----:B------:R-:W-:-:S05]  /*15a0*/  FFMA R6, RZ, R49, R77 ;  /* 0x00000031ff067223 */ /* 0x000fca000000004d */
[----:B------:R-:W-:-:S13]  /*15b0*/  FSETP.GT.AND P0, PT, |R6|, 1.469367938527859385e-39, PT ;  /* 0x001000000600780b */ /* 0x000fda0003f04200 */
[----:B------:R-:W-:Y:S05]  /*15c0*/  @P0 BRA P1, `(.L_x_16) ;  /* 0x0000000000100947 */ /* 0x000fea0000800000 */
[----:B------:R-:W-:Y:S01]  /*15d0*/  IMAD.MOV.U32 R12, RZ, RZ, R48 ;  /* 0x000000ffff0c7224 */ /* 0x000fe200078e0030 */
[----:B------:R-:W-:Y:S01]  /*15e0*/  MOV R6, 0x1610 ;  /* 0x0000161000067802 */ /* 0x000fe20000000f00 */
[----:B------:R-:W-:-:S07]  /*15f0*/  IMAD.MOV.U32 R13, RZ, RZ, R49 ;  /* 0x000000ffff0d7224 */ /* 0x000fce00078e0031 */
[----:B------:R-:W-:Y:S05]  /*1600*/  CALL.REL.NOINC `($__internal_0_$__cuda_sm20_div_rn_f64_full) ;  /* 0x00000010003c7944 */ /* 0x000fea0003c00000 */
.L_x_16:
[----:B------:R-:W-:Y:S05]  /*1610*/  BSYNC.RECONVERGENT B0 ;  /* 0x0000000000007941 */ /* 0x000fea0003800200 */
.L_x_15:
[----:B------:R-:W0:Y:S01]  /*1620*/  MUFU.RCP64H R11, R41 ;  /* 0x00000029000b7308 */ /* 0x000e220000001800 */
[----:B------:R-:W-:Y:S01]  /*1630*/  IMAD.MOV.U32 R10, RZ, RZ, 0x1 ;  /* 0x00000001ff0a7424 */ /* 0x000fe200078e00ff */
[----:B------:R-:W-:Y:S01]  /*1640*/  DMUL R30, R46, R30 ;  /* 0x0000001e2e1e7228 */ /* 0x000fe20000000000 */
[----:B------:R-:W-:Y:S01]  /*1650*/  BSSY.RECONVERGENT B0, `(.L_x_17) ;  /* 0x0000018000007945 */ /* 0x000fe20003800200 */
[----:B------:R-:W-:-:S06]  /*1660*/  DADD R2, R76, R2 ;  /* 0x000000004c027229 */ /* 0x000fcc0000000002 */
[----:B------:R-:W-:Y:S02]  /*1670*/  DFMA R30, R44, R28, R30 ;  /* 0x0000001c2c1e722b */ /* 0x000fe4000000001e */
[----:B0-----:R-:W-:-:S06]  /*1680*/  DFMA R12, R10, -R40, 1 ;  /* 0x3ff000000a0c742b */ /* 0x001fcc0000000828 */
[----:B------:R-:W-:Y:S02]  /*1690*/  DFMA R30, R42, R26, R30 ;  /* 0x0000001a2a1e722b */ /* 0x000fe4000000001e */
[----:B------:R-:W-:-:S08]  /*16a0*/  DFMA R12, R12, R12, R12 ;  /* 0x0000000c0c0c722b */ /* 0x000fd0000000000c */
[----:B------:R-:W-:Y:S01]  /*16b0*/  FSETP.GEU.AND P1, PT, |R31|, 6.5827683646048100446e-37, PT ;  /* 0x036000001f00780b */ /* 0x000fe20003f2e200 */
[----:B------:R-:W-:-:S08]  /*16c0*/  DFMA R12, R10, R12, R10 ;  /* 0x0000000c0a0c722b */ /* 0x000fd0000000000a */
[----:B------:R-:W-:-:S08]  /*16d0*/  DFMA R10, R12, -R40, 1 ;  /* 0x3ff000000c0a742b */ /* 0x000fd00000000828 */
[----:B------:R-:W-:-:S08]  /*16e0*/  DFMA R10, R12, R10, R12 ;  /* 0x0000000a0c0a722b */ /* 0x000fd0000000000c */
[----:B------:R-:W-:-:S08]  /*16f0*/  DMUL R26, R30, R10 ;  /* 0x0000000a1e1a7228 */ /* 0x000fd00000000000 */
[----:B------:R-:W-:-:S08]  /*1700*/  DFMA R12, R26, -R40, R30 ;  /* 0x800000281a0c722b */ /* 0x000fd0000000001e */
[----:B------:R-:W-:-:S10]  /*1710*/  DFMA R26, R10, R12, R26 ;  /* 0x0000000c0a1a722b */ /* 0x000fd4000000001a */
[----:B------:R-:W-:-:S05]  /*1720*/  FFMA R6, RZ, R41, R27 ;  /* 0x00000029ff067223 */ /* 0x000fca000000001b */
[----:B------:R-:W-:-:S13]  /*1730*/  FSETP.GT.AND P0, PT, |R6|, 1.469367938527859385e-39, PT ;  /* 0x001000000600780b */ /* 0x000fda0003f04200 */
[----:B------:R-:W-:Y:S05]  /*1740*/  @P0 BRA P1, `(.L_x_18) ;  /* 0x0000000000200947 */ /* 0x000fea0000800000 */
[----:B------:R-:W-:Y:S01]  /*1750*/  IMAD.MOV.U32 R10, RZ, RZ, R30 ;  /* 0x000000ffff0a7224 */ /* 0x000fe200078e001e */
[----:B------:R-:W-:Y:S01]  /*1760*/  MOV R6, 0x17b0 ;  /* 0x000017b000067802 */ /* 0x000fe20000000f00 */
[----:B------:R-:W-:Y:S02]  /*1770*/  IMAD.MOV.U32 R11, RZ, RZ, R31 ;  /* 0x000000ffff0b7224 */ /* 0x000fe400078e001f */
[----:B------:R-:W-:Y:S02]  /*1780*/  IMAD.MOV.U32 R12, RZ, RZ, R40 ;  /* 0x000000ffff0c7224 */ /* 0x000fe400078e0028 */
[----:B------:R-:W-:-:S07]  /*1790*/  IMAD.MOV.U32 R13, RZ, RZ, R41 ;  /* 0x000000ffff0d7224 */ /* 0x000fce00078e0029 */
[----:B------:R-:W-:Y:S05]  /*17a0*/  CALL.REL.NOINC `($__internal_0_$__cuda_sm20_div_rn_f64_full) ;  /* 0x0000000c00d47944 */ /* 0x000fea0003c00000 */
[----:B------:R-:W-:Y:S02]  /*17b0*/  IMAD.MOV.U32 R26, RZ, RZ, R76 ;  /* 0x000000ffff1a7224 */ /* 0x000fe400078e004c */
[----:B------:R-:W-:-:S07]  /*17c0*/  IMAD.MOV.U32 R27, RZ, RZ, R77 ;  /* 0x000000ffff1b7224 */ /* 0x000fce00078e004d */
.L_x_18:
[----:B------:R-:W-:Y:S05]  /*17d0*/  BSYNC.RECONVERGENT B0 ;  /* 0x0000000000007941 */ /* 0x000fea0003800200 */
.L_x_17:
[----:B------:R-:W0:Y:S01]  /*17e0*/  MUFU.RCP64H R11, R33 ;  /* 0x00000021000b7308 */ /* 0x000e220000001800 */
[----:B------:R-:W-:Y:S01]  /*17f0*/  MOV R10, 0x1 ;  /* 0x00000001000a7802 */ /* 0x000fe20000000f00 */
[----:B------:R-:W-:Y:S01]  /*1800*/  DMUL R20, R38, R20 ;  /* 0x0000001426147228 */ /* 0x000fe20000000000 */
[----:B------:R-:W-:Y:S07]  /*1810*/  BSSY.RECONVERGENT B0, `(.L_x_19) ;  /* 0x0000015000007945 */ /* 0x000fee0003800200 */
[----:B------:R-:W-:-:S02]  /*1820*/  DFMA R20, R36, R18, R20 ;  /* 0x000000122414722b */ /* 0x000fc40000000014 */
        /* <DEDUP_REMOVED lines=19> */
.L_x_20:
[----:B------:R-:W-:Y:S05]  /*1960*/  BSYNC.RECONVERGENT B0 ;  /* 0x0000000000007941 */ /* 0x000fea0003800200 */
.L_x_19:
[----:B------:R-:W-:Y:S01]  /*1970*/  UMOV UR8, 0x4a000000 ;  /* 0x4a00000000087882 */ /* 0x000fe20000000000 */
[----:B------:R-:W-:Y:S01]  /*1980*/  UMOV UR9, 0x41b1de78 ;  /* 0x41b1de7800097882 */ /* 0x000fe20000000000 */
[----:B------:R-:W-:Y:S01]  /*1990*/  IMAD.MOV.U32 R10, RZ, RZ, 0x1 ;  /* 0x00000001ff0a7424 */ /* 0x000fe200078e00ff */
[C---:B------:R-:W-:Y:S01]  /*19a0*/  DADD R16, -R2.reuse, UR8 ;  /* 0x0000000802107e29 */ /* 0x040fe20008000100 */
[----:B------:R-:W-:Y:S01]  /*19b0*/  BSSY.RECONVERGENT B0, `(.L_x_21) ;  /* 0x0000018000007945 */ /* 0x000fe20003800200 */
[----:B------:R-:W-:Y:S02]  /*19c0*/  DADD R14, R2, UR8 ;  /* 0x00000008020e7e29 */ /* 0x000fe40008000000 */
[----:B------:R-:W-:Y:S02]  /*19d0*/  DADD R26, R76, R26 ;  /* 0x000000004c1a7229 */ /* 0x000fe4000000001a */
[----:B------:R-:W0:Y:S06]  /*19e0*/  MUFU.RCP64H R11, R17 ;  /* 0x00000011000b7308 */ /* 0x000e2c0000001800 */
[----:B------:R-:W-:Y:S01]  /*19f0*/  FSETP.GEU.AND P1, PT, |R15|, 6.5827683646048100446e-37, PT ;  /* 0x036000000f00780b */ /* 0x000fe20003f2e200 */
[----:B0-----:R-:W-:-:S08]  /*1a00*/  DFMA R12, -R16, R10, 1 ;  /* 0x3ff00000100c742b */ /* 0x001fd0000000010a */
[----:B------:R-:W-:-:S08]  /*1a10*/  DFMA R12, R12, R12, R12 ;  /* 0x0000000c0c0c722b */ /* 0x000fd0000000000c */
[----:B------:R-:W-:-:S08]  /*1a20*/  DFMA R12, R10, R12, R10 ;  /* 0x0000000c0a0c722b */ /* 0x000fd0000000000a */
[----:B------:R-:W-:-:S08]  /*1a30*/  DFMA R10, -R16, R12, 1 ;  /* 0x3ff00000100a742b */ /* 0x000fd0000000010c */
[----:B------:R-:W-:-:S08]  /*1a40*/  DFMA R10, R12, R10, R12 ;  /* 0x0000000a0c0a722b */ /* 0x000fd0000000000c */
[----:B------:R-:W-:-:S08]  /*1a50*/  DMUL R2, R14, R10 ;  /* 0x0000000a0e027228 */ /* 0x000fd00000000000 */
[----:B------:R-:W-:-:S08]  /*1a60*/  DFMA R12, -R16, R2, R14 ;  /* 0x00000002100c722b */ /* 0x000fd0000000010e */
        /* <DEDUP_REMOVED lines=12> */
.L_x_22:
[----:B------:R-:W-:Y:S05]  /*1b30*/  BSYNC.RECONVERGENT B0 ;  /* 0x0000000000007941 */ /* 0x000fea0003800200 */
.L_x_21:
[----:B------:R-:W-:Y:S01]  /*1b40*/  UMOV UR8, 0x4a000000 ;  /* 0x4a00000000087882 */ /* 0x000fe20000000000 */
[----:B------:R-:W-:Y:S01]  /*1b50*/  UMOV UR9, 0x41b1de78 ;  /* 0x41b1de7800097882 */ /* 0x000fe20000000000 */
[----:B------:R-:W-:Y:S01]  /*1b60*/  MOV R10, 0x1 ;  /* 0x00000001000a7802 */ /* 0x000fe20000000f00 */
[C---:B------:R-:W-:Y:S01]  /*1b70*/  DADD R14, -R26.reuse, UR8 ;  /* 0x000000081a0e7e29 */ /* 0x040fe20008000100 */
[----:B------:R-:W-:Y:S01]  /*1b80*/  BSSY.RECONVERGENT B0, `(.L_x_23) ;  /* 0x0000015000007945 */ /* 0x000fe20003800200 */
[----:B------:R-:W-:-:S04]  /*1b90*/  DADD R26, R26, UR8 ;  /* 0x000000081a1a7e29 */ /* 0x000fc80008000000 */
        /* <DEDUP_REMOVED lines=19> */
.L_x_24:
[----:B------:R-:W-:Y:S05]  /*1cd0*/  BSYNC.RECONVERGENT B0 ;  /* 0x0000000000007941 */ /* 0x000fea0003800200 */
.L_x_23:
[----:B------:R-:W0:Y:S01]  /*1ce0*/  LDC.64 R38, c[0x0][0x430] ;  /* 0x00010c00ff267b82 */ /* 0x000e220000000a00 */
[----:B------:R-:W1:Y:S01]  /*1cf0*/  LDCU UR5, c[0x0][0x43c] ;  /* 0x00008780ff0577ac */ /* 0x000e620008000800 */
[----:B------:R-:W-:Y:S01]  /*1d00*/  DMUL R22, R22, R76 ;  /* 0x0000004c16167228 */ /* 0x000fe20000000000 */
[----:B------:R-:W-:Y:S01]  /*1d10*/  IMAD.U32 R40, RZ, RZ, UR4 ;  /* 0x00000004ff287e24 */ /* 0x000fe2000f8e00ff */
[----:B------:R-:W-:Y:S02]  /*1d20*/  CS2R R26, SRZ ;  /* 0x00000000001a7805 */ /* 0x000fe4000001ff00 */
[----:B------:R-:W-:Y:S02]  /*1d30*/  CS2R R28, SRZ ;  /* 0x00000000001c7805 */ /* 0x000fe4000001ff00 */
[----:B------:R-:W-:Y:S02]  /*1d40*/  CS2R R30, SRZ ;  /* 0x00000000001e7805 */ /* 0x000fe4000001ff00 */
[----:B------:R-:W-:Y:S01]  /*1d50*/  DFMA R24, R24, R2, -R22 ;  /* 0x000000021818722b */ /* 0x000fe20000000816 */
[----:B-1----:R-:W-:-:S04]  /*1d60*/  IMAD R9, R8, UR5, RZ ;  /* 0x0000000508097c24 */ /* 0x002fc8000f8e02ff */
[----:B0-----:R-:W-:-:S07]  /*1d70*/  IMAD.WIDE.U32 R38, R9, 0x8, R38 ;  /* 0x0000000809267825 */ /* 0x001fce00078e0026 */
.L_x_33:
[----:B------:R0:W5:Y:S01]  /*1d80*/  LDG.E.64 R32, desc[UR6][R38.64] ;  /* 0x0000000626207981 */ /* 0x000162000c1e1b00 */
[----:B------:R-:W-:Y:S01]  /*1d90*/  DFMA R2, R26, R4, R56 ;  /* 0x000000041a02722b */ /* 0x000fe20000000038 */
[----:B------:R-:W-:Y:S01]  /*1da0*/  UMOV UR8, 0xd265408b ;  /* 0xd265408b00087882 */ /* 0x000fe20000000000 */
[----:B------:R-:W-:Y:S01]  /*1db0*/  UMOV UR9, 0x3e568103 ;  /* 0x3e56810300097882 */ /* 0x000fe20000000000 */
[----:B------:R-:W-:Y:S05]  /*1dc0*/  BSSY.RECONVERGENT B0, `(.L_x_25) ;  /* 0x000001f000007945 */ /* 0x000fea0003800200 */
[----:B------:R-:W-:-:S08]  /*1dd0*/  DMUL R2, R2, UR8 ;  /* 0x0000000802027c28 */ /* 0x000fd00008000000 */
[----:B------:R-:W-:-:S08]  /*1de0*/  DMUL R34, R24, R2 ;  /* 0x0000000218227228 */ /* 0x000fd00000000000 */
[----:B------:R-:W-:-:S14]  /*1df0*/  DSETP.NEU.AND P0, PT, |R34|, +INF , PT ;  /* 0x7ff000002200742a */ /* 0x000fdc0003f0d200 */
[----:B0-----:R-:W-:Y:S05]  /*1e00*/  @!P0 BRA `(.L_x_26) ;  /* 0x0000000000608947 */ /* 0x001fea0003800000 */
[----:B------:R-:W-:Y:S01]  /*1e10*/  UMOV UR8, 0x6dc9c883 ;  /* 0x6dc9c88300087882 */ /* 0x000fe20000000000 */
[----:B------:R-:W-:Y:S01]  /*1e20*/  UMOV UR9, 0x3fe45f30 ;  /* 0x3fe45f3000097882 */ /* 0x000fe20000000000 */
[C---:B------:R-:W-:Y:S01]  /*1e30*/  DSETP.GE.AND P0, PT, |R34|.reuse, 2.14748364800000000000e+09, PT ;  /* 0x41e000002200742a */ /* 0x040fe20003f06200 */
[----:B------:R-:W-:Y:S01]  /*1e40*/  BSSY.RECONVERGENT B1, `(.L_x_27) ;  /* 0x0000012000017945 */ /* 0x000fe20003800200 */
[----:B------:R-:W-:Y:S01]  /*1e50*/  DMUL R10, R34, UR8 ;  /* 0x00000008220a7c28 */ /* 0x000fe20008000000 */
[----:B------:R-:W-:Y:S01]  /*1e60*/  UMOV UR8, 0x54442d18 ;  /* 0x54442d1800087882 */ /* 0x000fe20000000000 */
[----:B------:R-:W-:-:S04]  /*1e70*/  UMOV UR9, 0x3ff921fb ;  /* 0x3ff921fb00097882 */ /* 0x000fc80000000000 */
[----:B------:R-:W0:Y:S08]  /*1e80*/  F2I.F64 R6, R10 ;  /* 0x0000000a00067311 */ /* 0x000e300000301100 */
[----:B0-----:R-:W0:Y:S02]  /*1e90*/  I2F.F64 R2, R6 ;  /* 0x0000000600027312 */ /* 0x001e240000201c00 */
[----:B0-----:R-:W-:Y:S01]  /*1ea0*/  DFMA R12, R2, -UR8, R34 ;  /* 0x80000008020c7c2b */ /* 0x001fe20008000022 */
[----:B------:R-:W-:Y:S01]  /*1eb0*/  UMOV UR8, 0x33145c00 ;  /* 0x33145c0000087882 */ /* 0x000fe20000000000 */
[----:B------:R-:W-:-:S06]  /*1ec0*/  UMOV UR9, 0x3c91a626 ;  /* 0x3c91a62600097882 */ /* 0x000fcc0000000000 */
[----:B------:R-:W-:Y:S01]  /*1ed0*/  DFMA R12, R2, -UR8, R12 ;  /* 0x80000008020c7c2b */ /* 0x000fe2000800000c */
[----:B------:R-:W-:Y:S01]  /*1ee0*/  UMOV UR8, 0x252049c0 ;  /* 0x252049c000087882 */ /* 0x000fe20000000000 */
[----:B------:R-:W-:-:S06]  /*1ef0*/  UMOV UR9, 0x397b839a ;  /* 0x397b839a00097882 */ /* 0x000fcc0000000000 */
[----:B------:R-:W-:Y:S01]  /*1f00*/  DFMA R2, R2, -UR8, R12 ;  /* 0x8000000802027c2b */ /* 0x000fe2000800000c */
[----:B------:R-:W-:Y:S10]  /*1f10*/  @!P0 BRA `(.L_x_28) ;  /* 0x0000000000108947 */ /* 0x000ff40003800000 */
[----:B------:R-:W-:Y:S01]  /*1f20*/  IMAD.MOV.U32 R2, RZ, RZ, R34 ;  /* 0x000000ffff027224 */ /* 0x000fe200078e0022 */
[----:B------:R-:W-:Y:S01]  /*1f30*/  MOV R16, 0x1f60 ;  /* 0x00001f6000107802 */ /* 0x000fe20000000f00 */
[----:B------:R-:W-:-:S07]  /*1f40*/  IMAD.MOV.U32 R18, RZ, RZ, R35 ;  /* 0x000000ffff127224 */ /* 0x000fce00078e0023 */
[----:B-----5:R-:W-:Y:S05]  /*1f50*/  CALL.REL.NOINC `($_Z3PSFPdS_PKdS1_S1_S1_S1_S1_S1_S1_S1_S1_S1_S1_S1_S1_S1_dddS1_S1_S1_iii$__internal_trig_reduction_slowpathd) ;  /* 0x0000000c00fc7944 */ /* 0x020fea0003c00000 */
.L_x_28:
[----:B------:R-:W-:Y:S05]  /*1f60*/  BSYNC.RECONVERGENT B1 ;  /* 0x0000000000017941 */ /* 0x000fea0003800200 */
.L_x_27:
[----:B------:R-:W-:Y:S01]  /*1f70*/  VIADD R6, R6, 0x1 ;  /* 0x0000000106067836 */ /* 0x000fe20000000000 */
[----:B------:R-:W-:Y:S06]  /*1f80*/  BRA `(.L_x_29) ;  /* 0x0000000000087947 */ /* 0x000fec0003800000 */
.L_x_26:
[----:B------:R-:W-:Y:S01]  /*1f90*/  DMUL R2, RZ, R34 ;  /* 0x00000022ff027228 */ /* 0x000fe20000000000 */
[----:B------:R-:W-:-:S10]  /*1fa0*/  IMAD.MOV.U32 R6, RZ, RZ, 0x1 ;  /* 0x00000001ff067424 */ /* 0x000fd400078e00ff */
.L_x_29:
[----:B------:R-:W-:Y:S05]  /*1fb0*/  BSYNC.RECONVERGENT B0 ;  /* 0x0000000000007941 */ /* 0x000fea0003800200 */
.L_x_25:
[----:B------:R-:W0:Y:S01]  /*1fc0*/  LDCU.64 UR8, c[0x4][0x8] ;  /* 0x01000100ff0877ac */ /* 0x000e220008000a00 */
[----:B------:R-:W-:-:S05]  /*1fd0*/  IMAD.SHL.U32 R9, R6, 0x40, RZ ;  /* 0x0000004006097824 */ /* 0x000fca00078e00ff */
[----:B------:R-:W-:-:S04]  /*1fe0*/  LOP3.LUT R9, R9, 0x40, RZ, 0xc0, !PT ;  /* 0x0000004009097812 */ /* 0x000fc800078ec0ff */
[----:B0-----:R-:W-:-:S05]  /*1ff0*/  IADD3 R36, P0, PT, R9, UR8, RZ ;  /* 0x0000000809247c10 */ /* 0x001fca000ff1e0ff */
[----:B------:R-:W-:-:S05]  /*2000*/  IMAD.X R37, RZ, RZ, UR9, P0 ;  /* 0x00000009ff257e24 */ /* 0x000fca00080e06ff */
[----:B------:R-:W2:Y:S04]  /*2010*/  LDG.E.128.CONSTANT R12, desc[UR6][R36.64] ;  /* 0x00000006240c7981 */ /* 0x000ea8000c1e9d00 */
[----:B------:R-:W3:Y:S04]  /*2020*/  LDG.E.128.CONSTANT R16, desc[UR6][R36.64+0x10] ;  /* 0x0000100624107981 */ /* 0x000ee8000c1e9d00 */
[----:B------:R-:W4:Y:S01]  /*2030*/  LDG.E.128.CONSTANT R20, desc[UR6][R36.64+0x20] ;  /* 0x0000200624147981 */ /* 0x000f22000c1e9d00 */
[----:B------:R-:W-:Y:S01]  /*2040*/  LOP3.LUT R9, R6, 0x1, RZ, 0xc0, !PT ;  /* 0x0000000106097812 */ /* 0x000fe200078ec0ff */
[----:B------:R-:W-:Y:S01]  /*2050*/  DMUL R10, R2, R2 ;  /* 0x00000002020a7228 */ /* 0x000fe20000000000 */
[----:B------:R-:W-:Y:S01]  /*2060*/  MOV R42, 0x20fd8164 ;  /* 0x20fd8164002a7802 */ /* 0x000fe20000000f00 */
[----:B------:R-:W-:Y:S01]  /*2070*/  DSETP.NEU.AND P1, PT, |R34|, +INF , PT ;  /* 0x7ff000002200742a */ /* 0x000fe20003f2d200 */
[----:B------:R-:W-:Y:S01]  /*2080*/  ISETP.NE.U32.AND P0, PT, R9, 0x1, PT ;  /* 0x000000010900780c */ /* 0x000fe20003f05070 */
[----:B------:R-:W-:Y:S01]  /*2090*/  IMAD.MOV.U32 R9, RZ, RZ, 0x3da8ff83 ;  /* 0x3da8ff83ff097424 */ /* 0x000fe200078e00ff */
[----:B------:R-:W-:Y:S02]  /*20a0*/  BSSY.RECONVERGENT B0, `(.L_x_30) ;  /* 0x0000029000007945 */ /* 0x000fe40003800200 */
[----:B------:R-:W-:-:S02]  /*20b0*/  FSEL R42, R42, -8.06006814911005101289e+34, !P0 ;  /* 0xf9785eba2a2a7808 */ /* 0x000fc40004000000 */
[----:B------:R-:W-:-:S06]  /*20c0*/  FSEL R43, -R9, 0.11223486810922622681, !P0 ;  /* 0x3de5db65092b7808 */ /* 0x000fcc0004000100 */
[----:B--2---:R-:W-:-:S08]  /*20d0*/  DFMA R12, R10, R42, R12 ;  /* 0x0000002a0a0c722b */ /* 0x004fd0000000000c */
[----:B------:R-:W-:-:S08]  /*20e0*/  DFMA R12, R10, R12, R14 ;  /* 0x0000000c0a0c722b */ /* 0x000fd0000000000e */
[----:B---3--:R-:W-:-:S08]  /*20f0*/  DFMA R12, R10, R12, R16 ;  /* 0x0000000c0a0c722b */ /* 0x008fd00000000010 */
[----:B------:R-:W-:-:S08]  /*2100*/  DFMA R12, R10, R12, R18 ;  /* 0x0000000c0a0c722b */ /* 0x000fd00000000012 */
[----:B----4-:R-:W-:-:S08]  /*2110*/  DFMA R12, R10, R12, R20 ;  /* 0x0000000c0a0c722b */ /* 0x010fd00000000014 */
[----:B------:R-:W-:-:S08]  /*2120*/  DFMA R12, R10, R12, R22 ;  /* 0x0000000c0a0c722b */ /* 0x000fd00000000016 */
[----:B------:R-:W-:Y:S02]  /*2130*/  DFMA R2, R12, R2, R2 ;  /* 0x000000020c02722b */ /* 0x000fe40000000002 */
[----:B------:R-:W-:-:S10]  /*2140*/  DFMA R10, R10, R12, 1 ;  /* 0x3ff000000a0a742b */ /* 0x000fd4000000000c */
[----:B------:R-:W-:Y:S02]  /*2150*/  FSEL R10, R10, R2, !P0 ;  /* 0x000000020a0a7208 */ /* 0x000fe40004000000 */
[----:B------:R-:W-:Y:S02]  /*2160*/  FSEL R11, R11, R3, !P0 ;  /* 0x000000030b0b7208 */ /* 0x000fe40004000000 */
[----:B------:R-:W-:-:S04]  /*2170*/  LOP3.LUT P0, RZ, R6, 0x2, RZ, 0xc0, !PT ;  /* 0x0000000206ff7812 */ /* 0x000fc8000780c0ff */
[----:B------:R-:W-:-:S10]  /*2180*/  DADD R2, RZ, -R10 ;  /* 0x00000000ff027229 */ /* 0x000fd4000000080a */
[----:B------:R-:W-:Y:S02]  /*2190*/  FSEL R36, R10, R2, !P0 ;  /* 0x000000020a247208 */ /* 0x000fe40004000000 */
[----:B------:R-:W-:Y:S01]  /*21a0*/  FSEL R37, R11, R3, !P0 ;  /* 0x000000030b257208 */ /* 0x000fe20004000000 */
[----:B------:R-:W-:Y:S06]  /*21b0*/  @!P1 BRA `(.L_x_31) ;  /* 0x0000000000549947 */ /* 0x000fec0003800000 */
[----:B------:R-:W-:Y:S01]  /*21c0*/  UMOV UR8, 0x6dc9c883 ;  /* 0x6dc9c88300087882 */ /* 0x000fe20000000000 */
[----:B------:R-:W-:Y:S01]  /*21d0*/  UMOV UR9, 0x3fe45f30 ;  /* 0x3fe45f3000097882 */ /* 0x000fe20000000000 */
[C---:B------:R-:W-:Y:S02]  /*21e0*/  DSETP.GE.AND P0, PT, |R34|.reuse, 2.14748364800000000000e+09, PT ;  /* 0x41e000002200742a */ /* 0x040fe40003f06200 */
        /* <DEDUP_REMOVED lines=17> */
[----:B------:R-:W-:Y:S05]  /*2300*/  BRA `(.L_x_32) ;  /* 0x0000000000087947 */ /* 0x000fea0003800000 */
.L_x_31:
[----:B------:R-:W-:Y:S01]  /*2310*/  DMUL R2, RZ, R34 ;  /* 0x00000022ff027228 */ /* 0x000fe20000000000 */
[----:B------:R-:W-:-:S10]  /*2320*/  IMAD.MOV.U32 R6, RZ, RZ, RZ ;  /* 0x000000ffff067224 */ /* 0x000fd400078e00ff */
.L_x_32:
[----:B------:R-:W-:Y:S05]  /*2330*/  BSYNC.RECONVERGENT B0 ;  /* 0x0000000000007941 */ /* 0x000fea0003800200 */
.L_x_30:
        /* <DEDUP_REMOVED lines=9> */
[----:B------:R-:W-:Y:S01]  /*23d0*/  IMAD.MOV.U32 R42, RZ, RZ, 0x20fd8164 ;  /* 0x20fd8164ff2a7424 */ /* 0x000fe200078e00ff */
[----:B------:R-:W-:Y:S01]  /*23e0*/  DMUL R10, R2, R2 ;  /* 0x00000002020a7228 */ /* 0x000fe20000000000 */
[----:B------:R-:W-:Y:S01]  /*23f0*/  VIADD R40, R40, 0x1 ;  /* 0x0000000128287836 */ /* 0x000fe20000000000 */
[----:B------:R-:W-:Y:S01]  /*2400*/  ISETP.NE.U32.AND P0, PT, R9, 0x1, PT ;  /* 0x000000010900780c */ /* 0x000fe20003f05070 */
[----:B------:R-:W-:Y:S01]  /*2410*/  IMAD.MOV.U32 R9, RZ, RZ, 0x3da8ff83 ;  /* 0x3da8ff83ff097424 */ /* 0x000fe200078e00ff */
[----:B------:R-:W-:Y:S01]  /*2420*/  DMUL R36, R78, R36 ;  /* 0x000000244e247228 */ /* 0x000fe20000000000 */
[----:B------:R-:W-:Y:S01]  /*2430*/  IADD3 R38, P1, PT, R38, 0x8, RZ ;  /* 0x0000000826267810 */ /* 0x000fe20007f3e0ff */
[----:B------:R-:W-:Y:S01]  /*2440*/  DADD R26, R26, 1 ;  /* 0x3ff000001a1a7429 */ /* 0x000fe20000000000 */
[----:B------:R-:W-:-:S02]  /*2450*/  FSEL R42, R42, -8.06006814911005101289e+34, !P0 ;  /* 0xf9785eba2a2a7808 */ /* 0x000fc40004000000 */
[----:B------:R-:W-:Y:S01]  /*2460*/  FSEL R43, -R9, 0.11223486810922622681, !P0 ;  /* 0x3de5db65092b7808 */ /* 0x000fe20004000100 */
[----:B------:R-:W-:-:S05]  /*2470*/  IMAD.X R39, RZ, RZ, R39, P1 ;  /* 0x000000ffff277224 */ /* 0x000fca00008e0627 */
        /* <DEDUP_REMOVED lines=13> */
[----:B------:R-:W-:Y:S02]  /*2550*/  FSEL R3, R11, R3, !P0 ;  /* 0x000000030b037208 */ /* 0x000fe40004000000 */
[----:B------:R-:W-:-:S04]  /*2560*/  ISETP.NE.AND P0, PT, R40, RZ, PT ;  /* 0x000000ff2800720c */ /* 0x000fc80003f05270 */
[----:B------:R-:W-:-:S08]  /*2570*/  DMUL R2, R78, R2 ;  /* 0x000000024e027228 */ /* 0x000fd00000000000 */
[-C--:B------:R-:W-:Y:S02]  /*2580*/  DMUL R10, RZ, R2.reuse ;  /* 0x00000002ff0a7228 */ /* 0x080fe40000000000 */
[----:B-----5:R-:W-:-:S06]  /*2590*/  DMUL R2, R32, R2 ;  /* 0x0000000220027228 */ /* 0x020fcc0000000000 */
[-C--:B------:R-:W-:Y:S02]  /*25a0*/  DFMA R10, R32, R36.reuse, -R10 ;  /* 0x00000024200a722b */ /* 0x080fe4000000080a */
[----:B------:R-:W-:-:S06]  /*25b0*/  DFMA R2, RZ, R36, R2 ;  /* 0x00000024ff02722b */ /* 0x000fcc0000000002 */
[----:B------:R-:W-:Y:S02]  /*25c0*/  DADD R30, R10, R30 ;  /* 0x000000000a1e7229 */ /* 0x000fe4000000001e */
[----:B------:R-:W-:Y:S01]  /*25d0*/  DADD R28, R2, R28 ;  /* 0x00000000021c7229 */ /* 0x000fe2000000001c */
[----:B------:R-:W-:Y:S10]  /*25e0*/  @P0 BRA `(.L_x_33) ;  /* 0xfffffff400e40947 */ /* 0x000ff4000383ffff */
[----:B------:R-:W0:Y:S01]  /*25f0*/  LDCU UR5, c[0x0][0x438] ;  /* 0x00008700ff0577ac */ /* 0x000e220008000800 */
[----:B------:R-:W-:Y:S01]  /*2600*/  VIADD R8, R8, 0x1 ;  /* 0x0000000108087836 */ /* 0x000fe20000000000 */
[----:B------:R-:W-:Y:S02]  /*2610*/  DADD R58, R30, R58 ;  /* 0x000000001e3a7229 */ /* 0x000fe4000000003a */
[----:B------:R-:W-:Y:S02]  /*2620*/  DADD R60, R28, R60 ;  /* 0x000000001c3c7229 */ /* 0x000fe4000000003c */
[----:B0-----:R-:W-:-:S13]  /*2630*/  ISETP.NE.AND P0, PT, R8, UR5, PT ;  /* 0x0000000508007c0c */ /* 0x001fda000bf05270 */
[----:B------:R-:W-:Y:S05]  /*2640*/  @P0 BRA `(.L_x_34) ;  /* 0xffffffdc00e00947 */ /* 0x000fea000383ffff */
[----:B------:R-:W0:Y:S01]  /*2650*/  LDC.64 R2, c[0x0][0x380] ;  /* 0x0000e000ff027b82 */ /* 0x000e220000000a00 */
[----:B------:R-:W1:Y:S07]  /*2660*/  LDCU UR5, c[0x0][0x440] ;  /* 0x00008800ff0577ac */ /* 0x000e6e0008000800 */
[----:B------:R-:W2:Y:S01]  /*2670*/  LDC.64 R4, c[0x0][0x388] ;  /* 0x0000e200ff047b82 */ /* 0x000ea20000000a00 */
[----:B0-----:R-:W-:-:S05]  /*2680*/  IMAD.WIDE R2, R7, 0x8, R2 ;  /* 0x0000000807027825 */ /* 0x001fca00078e0202 */
[----:B------:R4:W-:Y:S01]  /*2690*/  STG.E.64 desc[UR6][R2.64], R58 ;  /* 0x0000003a02007986 */ /* 0x0009e2000c101b06 */
[----:B--2---:R-:W-:Y:S01]  /*26a0*/  IMAD.WIDE R4, R7, 0x8, R4 ;  /* 0x0000000807047825 */ /* 0x004fe200078e0204 */
[----:B------:R-:W-:-:S04]  /*26b0*/  IADD3 R7, PT, PT, R0, R7, RZ ;  /* 0x0000000700077210 */ /* 0x000fc80007ffe0ff */
[----:B------:R4:W-:Y:S01]  /*26c0*/  STG.E.64 desc[UR6][R4.64], R60 ;  /* 0x0000003c04007986 */ /* 0x0009e2000c101b06 */
[----:B-1----:R-:W-:-:S13]  /*26d0*/  ISETP.GE.AND P0, PT, R7, UR5, PT ;  /* 0x0000000507007c0c */ /* 0x002fda000bf06270 */
[----:B----4-:R-:W-:Y:S05]  /*26e0*/  @!P0 BRA `(.L_x_35) ;  /* 0xffffffdc00888947 */ /* 0x010fea000383ffff */
[----:B------:R-:W-:Y:S05]  /*26f0*/  EXIT ;  /* 0x000000000000794d */ /* 0x000fea0003800000 */
        .weak           $__internal_0_$__cuda_sm20_div_rn_f64_full
        .type           $__internal_0_$__cuda_sm20_div_rn_f64_full,@function
        .size           $__internal_0_$__cuda_sm20_div_rn_f64_full,($__internal_1_$__cuda_sm20_dsqrt_rn_f64_mediumpath_v1 - $__internal_0_$__cuda_sm20_div_rn_f64_full)
$__internal_0_$__cuda_sm20_div_rn_f64_full:
[C---:B------:R-:W-:Y:S01]  /*2700*/  FSETP.GEU.AND P0, PT, |R13|.reuse, 1.469367938527859385e-39, PT ;  /* 0x001000000d00780b */ /* 0x040fe20003f0e200 */
[----:B------:R-:W-:Y:S01]  /*2710*/  IMAD.MOV.U32 R72, RZ, RZ, 0x1 ;  /* 0x00000001ff487424 */ /* 0x000fe200078e00ff */
[----:B------:R-:W-:Y:S01]  /*2720*/  LOP3.LUT R14, R13, 0x800fffff, RZ, 0xc0, !PT ;  /* 0x800fffff0d0e7812 */ /* 0x000fe200078ec0ff */
[----:B------:R-:W-:Y:S01]  /*2730*/  IMAD.MOV.U32 R71, RZ, RZ, 0x1ca00000 ;  /* 0x1ca00000ff477424 */ /* 0x000fe200078e00ff */
[C---:B------:R-:W-:Y:S01]  /*2740*/  FSETP.GEU.AND P2, PT, |R11|.reuse, 1.469367938527859385e-39, PT ;  /* 0x001000000b00780b */ /* 0x040fe20003f4e200 */
[----:B------:R-:W-:Y:S01]  /*2750*/  BSSY.RECONVERGENT B1, `(.L_x_36) ;  /* 0x0000053000017945 */ /* 0x000fe20003800200 */
[----:B------:R-:W-:Y:S01]  /*2760*/  LOP3.LUT R15, R14, 0x3ff00000, RZ, 0xfc, !PT ;  /* 0x3ff000000e0f7812 */ /* 0x000fe200078efcff */
[----:B------:R-:W-:Y:S01]  /*2770*/  IMAD.MOV.U32 R14, RZ, RZ, R12 ;  /* 0x000000ffff0e7224 */ /* 0x000fe200078e000c */
[----:B------:R-:W-:Y:S02]  /*2780*/  LOP3.LUT R9, R11, 0x7ff00000, RZ, 0xc0, !PT ;  /* 0x7ff000000b097812 */ /* 0x000fe400078ec0ff */
[----:B------:R-:W-:-:S03]  /*2790*/  LOP3.LUT R75, R13, 0x7ff00000, RZ, 0xc0, !PT ;  /* 0x7ff000000d4b7812 */ /* 0x000fc600078ec0ff */
[----:B------:R-:W-:Y:S01]  /*27a0*/  @!P0 DMUL R14, R12, 8.98846567431157953865e+307 ;  /* 0x7fe000000c0e8828 */ /* 0x000fe20000000000 */
[----:B------:R-:W-:Y:S01]  /*27b0*/  ISETP.GE.U32.AND P1, PT, R9, R75, PT ;  /* 0x0000004b0900720c */ /* 0x000fe20003f26070 */
[----:B------:R-:W-:Y:S02]  /*27c0*/  IMAD.MOV.U32 R74, RZ, RZ, R9 ;  /* 0x000000ffff4a7224 */ /* 0x000fe400078e0009 */
[----:B------:R-:W-:Y:S02]  /*27d0*/  @!P2 LOP3.LUT R70, R13, 0x7ff00000, RZ, 0xc0, !PT ;  /* 0x7ff000000d46a812 */ /* 0x000fe400078ec0ff */
[----:B------:R-:W0:Y:S02]  /*27e0*/  MUFU.RCP64H R73, R15 ;  /* 0x0000000f00497308 */ /* 0x000e240000001800 */
[----:B------:R-:W-:Y:S02]  /*27f0*/  @!P2 ISETP.GE.U32.AND P3, PT, R9, R70, PT ;  /* 0x000000460900a20c */ /* 0x000fe40003f66070 */
[----:B------:R-:W-:Y:S01]  /*2800*/  @!P0 LOP3.LUT R75, R15, 0x7ff00000, RZ, 0xc0, !PT ;  /* 0x7ff000000f4b8812 */ /* 0x000fe200078ec0ff */
[----:B0-----:R-:W-:-:S08]  /*2810*/  DFMA R76, R72, -R14, 1 ;  /* 0x3ff00000484c742b */ /* 0x001fd0000000080e */
[----:B------:R-:W-:-:S08]  /*2820*/  DFMA R76, R76, R76, R76 ;  /* 0x0000004c4c4c722b */ /* 0x000fd0000000004c */
[----:B------:R-:W-:Y:S01]  /*2830*/  DFMA R72, R72, R76, R72 ;  /* 0x0000004c4848722b */ /* 0x000fe20000000048 */
[C---:B------:R-:W-:Y:S01]  /*2840*/  @!P2 SEL R77, R71.reuse, 0x63400000, !P3 ;  /* 0x63400000474da807 */ /* 0x040fe20005800000 */
[----:B------:R-:W-:Y:S01]  /*2850*/  @!P2 IMAD.MOV.U32 R76, RZ, RZ, RZ ;  /* 0x000000ffff4ca224 */ /* 0x000fe200078e00ff */
[----:B------:R-:W-:Y:S02]  /*2860*/  SEL R71, R71, 0x63400000, !P1 ;  /* 0x6340000047477807 */ /* 0x000fe40004800000 */
[----:B------:R-:W-:-:S03]  /*2870*/  @!P2 LOP3.LUT R70, R77, 0x80000000, R11, 0xf8, !PT ;  /* 0x800000004d46a812 */ /* 0x000fc600078ef80b */
[----:B------:R-:W-:Y:S01]  /*2880*/  DFMA R80, R72, -R14, 1 ;  /* 0x3ff000004850742b */ /* 0x000fe2000000080e */
[----:B------:R-:W-:Y:S02]  /*2890*/  LOP3.LUT R71, R71, 0x800fffff, R11, 0xf8, !PT ;  /* 0x800fffff47477812 */ /* 0x000fe400078ef80b */
[----:B------:R-:W-:Y:S01]  /*28a0*/  @!P2 LOP3.LUT R77, R70, 0x100000, RZ, 0xfc, !PT ;  /* 0x00100000464da812 */ /* 0x000fe200078efcff */
[----:B------:R-:W-:-:S04]  /*28b0*/  IMAD.MOV.U32 R70, RZ, RZ, R10 ;  /* 0x000000ffff467224 */ /* 0x000fc800078e000a */
[----:B------:R-:W-:Y:S02]  /*28c0*/  DFMA R80, R72, R80, R72 ;  /* 0x000000504850722b */ /* 0x000fe40000000048 */
[----:B------:R-:W-:-:S08]  /*28d0*/  @!P2 DFMA R70, R70, 2, -R76 ;  /* 0x400000004646a82b */ /* 0x000fd0000000084c */
[----:B------:R-:W-:Y:S02]  /*28e0*/  DMUL R76, R80, R70 ;  /* 0x00000046504c7228 */ /* 0x000fe40000000000 */
[----:B------:R-:W-:-:S06]  /*28f0*/  @!P2 LOP3.LUT R74, R71, 0x7ff00000, RZ, 0xc0, !PT ;  /* 0x7ff00000474aa812 */ /* 0x000fcc00078ec0ff */
[----:B------:R-:W-:-:S08]  /*2900*/  DFMA R72, R76, -R14, R70 ;  /* 0x8000000e4c48722b */ /* 0x000fd00000000046 */
[----:B------:R-:W-:Y:S01]  /*2910*/  DFMA R72, R80, R72, R76 ;  /* 0x000000485048722b */ /* 0x000fe2000000004c */
[----:B------:R-:W-:-:S05]  /*2920*/  VIADD R76, R74, 0xffffffff ;  /* 0xffffffff4a4c7836 */ /* 0x000fca0000000000 */
[----:B------:R-:W-:Y:S01]  /*2930*/  ISETP.GT.U32.AND P0, PT, R76, 0x7feffffe, PT ;  /* 0x7feffffe4c00780c */ /* 0x000fe20003f04070 */
[----:B------:R-:W-:-:S05]  /*2940*/  VIADD R76, R75, 0xffffffff ;  /* 0xffffffff4b4c7836 */ /* 0x000fca0000000000 */
[----:B------:R-:W-:-:S13]  /*2950*/  ISETP.GT.U32.OR P0, PT, R76, 0x7feffffe, P0 ;  /* 0x7feffffe4c00780c */ /* 0x000fda0000704470 */
[----:B------:R-:W-:Y:S05]  /*2960*/  @P0 BRA `(.L_x_37) ;  /* 0x0000000000700947 */ /* 0x000fea0003800000 */
[----:B------:R-:W-:Y:S01]  /*2970*/  LOP3.LUT R10, R13, 0x7ff00000, RZ, 0xc0, !PT ;  /* 0x7ff000000d0a7812 */ /* 0x000fe200078ec0ff */
[----:B------:R-:W-:-:S03]  /*2980*/  IMAD.MOV.U32 R11, RZ, RZ, 0x1ca00000 ;  /* 0x1ca00000ff0b7424 */ /* 0x000fc600078e00ff */
[CC--:B------:R-:W-:Y:S02]  /*2990*/  VIADDMNMX R74, R9.reuse, -R10.reuse, 0xb9600000, !PT ;  /* 0xb9600000094a7446 */ /* 0x0c0fe4000780090a */
[----:B------:R-:W-:Y:S02]  /*29a0*/  ISETP.GE.U32.AND P0, PT, R9, R10, PT ;  /* 0x0000000a0900720c */ /* 0x000fe40003f06070 */
[----:B------:R-:W-:Y:S02]  /*29b0*/  VIMNMX R74, PT, PT, R74, 0x46a00000, PT ;  /* 0x46a000004a4a7848 */ /* 0x000fe40003fe0100 */
[----:B------:R-:W-:-:S05]  /*29c0*/  SEL R11, R11, 0x63400000, !P0 ;  /* 0x634000000b0b7807 */ /* 0x000fca0004000000 */
[----:B------:R-:W-:Y:S01]  /*29d0*/  IMAD.IADD R11, R74, 0x1, -R11 ;  /* 0x000000014a0b7824 */ /* 0x000fe200078e0a0b */
[----:B------:R-:W-:-:S03]  /*29e0*/  MOV R74, RZ ;  /* 0x000000ff004a7202 */ /* 0x000fc60000000f00 */
[----:B------:R-:W-:-:S06]  /*29f0*/  VIADD R75, R11, 0x7fe00000 ;  /* 0x7fe000000b4b7836 */ /* 0x000fcc0000000000 */
[----:B------:R-:W-:-:S10]  /*2a00*/  DMUL R76, R72, R74 ;  /* 0x0000004a484c7228 */ /* 0x000fd40000000000 */
[----:B------:R-:W-:-:S13]  /*2a10*/  FSETP.GTU.AND P0, PT, |R77|, 1.469367938527859385e-39, PT ;  /* 0x001000004d00780b */ /* 0x000fda0003f0c200 */
[----:B------:R-:W-:Y:S05]  /*2a20*/  @P0 BRA `(.L_x_38) ;  /* 0x0000000000940947 */ /* 0x000fea0003800000 */
[----:B------:R-:W-:Y:S01]  /*2a30*/  DFMA R14, R72, -R14, R70 ;  /* 0x8000000e480e722b */ /* 0x000fe20000000046 */
[----:B------:R-:W-:-:S09]  /*2a40*/  IMAD.MOV.U32 R74, RZ, RZ, RZ ;  /* 0x000000ffff4a7224 */ /* 0x000fd200078e00ff */
[C---:B------:R-:W-:Y:S02]  /*2a50*/  FSETP.NEU.AND P0, PT, R15.reuse, RZ, PT ;  /* 0x000000ff0f00720b */ /* 0x040fe40003f0d000 */
[----:B------:R-:W-:-:S04]  /*2a60*/  LOP3.LUT R12, R15, 0x80000000, R13, 0x48, !PT ;  /* 0x800000000f0c7812 */ /* 0x000fc800078e480d */
[----:B------:R-:W-:-:S07]  /*2a70*/  LOP3.LUT R75, R12, R75, RZ, 0xfc, !PT ;  /* 0x0000004b0c4b7212 */ /* 0x000fce00078efcff */
[----:B------:R-:W-:Y:S05]  /*2a80*/  @!P0 BRA `(.L_x_38) ;  /* 0x00000000007c8947 */ /* 0x000fea0003800000 */
[----:B------:R-:W-:Y:S01]  /*2a90*/  IMAD.MOV R15, RZ, RZ, -R11 ;  /* 0x000000ffff0f7224 */ /* 0x000fe200078e0a0b */
[----:B------:R-:W-:Y:S01]  /*2aa0*/  IADD3 R11, PT, PT, -R11, -0x43300000, RZ ;  /* 0xbcd000000b0b7810 */ /* 0x000fe20007ffe1ff */
[----:B------:R-:W-:-:S06]  /*2ab0*/  IMAD.MOV.U32 R14, RZ, RZ, RZ ;  /* 0x000000ffff0e7224 */ /* 0x000fcc00078e00ff */
[----:B------:R-:W-:Y:S02]  /*2ac0*/  DFMA R14, R76, -R14, R72 ;  /* 0x8000000e4c0e722b */ /* 0x000fe40000000048 */
[----:B------:R-:W-:-:S08]  /*2ad0*/  DMUL.RP R72, R72, R74 ;  /* 0x0000004a48487228 */ /* 0x000fd00000008000 */
[----:B------:R-:W-:Y:S02]  /*2ae0*/  FSETP.NEU.AND P0, PT, |R15|, R11, PT ;  /* 0x0000000b0f00720b */ /* 0x000fe40003f0d200 */
[----:B------:R-:W-:Y:S02]  /*2af0*/  LOP3.LUT R9, R73, R12, RZ, 0x3c, !PT ;  /* 0x0000000c49097212 */ /* 0x000fe400078e3cff */
[----:B------:R-:W-:Y:S02]  /*2b00*/  FSEL R76, R72, R76, !P0 ;  /* 0x0000004c484c7208 */ /* 0x000fe40004000000 */
[----:B------:R-:W-:Y:S01]  /*2b10*/  FSEL R77, R9, R77, !P0 ;  /* 0x0000004d094d7208 */ /* 0x000fe20004000000 */
[----:B------:R-:W-:Y:S06]  /*2b20*/  BRA `(.L_x_38) ;  /* 0x0000000000547947 */ /* 0x000fec0003800000 */
.L_x_37:
[----:B------:R-:W-:-:S14]  /*2b30*/  DSETP.NAN.AND P0, PT, R10, R10, PT ;  /* 0x0000000a0a00722a */ /* 0x000fdc0003f08000 */
[----:B------:R-:W-:Y:S05]  /*2b40*/  @P0 BRA `(.L_x_39) ;  /* 0x0000000000440947 */ /* 0x000fea0003800000 */
[----:B------:R-:W-:-:S14]  /*2b50*/  DSETP.NAN.AND P0, PT, R12, R12, PT ;  /* 0x0000000c0c00722a */ /* 0x000fdc0003f08000 */
[----:B------:R-:W-:Y:S05]  /*2b60*/  @P0 BRA `(.L_x_40) ;  /* 0x0000000000300947 */ /* 0x000fea0003800000 */
[----:B------:R-:W-:Y:S01]  /*2b70*/  ISETP.NE.AND P0, PT, R74, R75, PT ;  /* 0x0000004b4a00720c */ /* 0x000fe20003f05270 */
[----:B------:R-:W-:Y:S02]  /*2b80*/  IMAD.MOV.U32 R76, RZ, RZ, 0x0 ;  /* 0x00000000ff4c7424 */ /* 0x000fe400078e00ff */
[----:B------:R-:W-:-:S10]  /*2b90*/  IMAD.MOV.U32 R77, RZ, RZ, -0x80000 ;  /* 0xfff80000ff4d7424 */ /* 0x000fd400078e00ff */
[----:B------:R-:W-:Y:S05]  /*2ba0*/  @!P0 BRA `(.L_x_38) ;  /* 0x0000000000348947 */ /* 0x000fea0003800000 */
[----:B------:R-:W-:Y:S02]  /*2bb0*/  ISETP.NE.AND P0, PT, R74, 0x7ff00000, PT ;  /* 0x7ff000004a00780c */ /* 0x000fe40003f05270 */
[----:B------:R-:W-:Y:S02]  /*2bc0*/  LOP3.LUT R77, R11, 0x80000000, R13, 0x48, !PT ;  /* 0x800000000b4d7812 */ /* 0x000fe400078e480d */
[----:B------:R-:W-:-:S13]  /*2bd0*/  ISETP.EQ.OR P0, PT, R75, RZ, !P0 ;  /* 0x000000ff4b00720c */ /* 0x000fda0004702670 */
[----:B------:R-:W-:Y:S01]  /*2be0*/  @P0 LOP3.LUT R9, R77, 0x7ff00000, RZ, 0xfc, !PT ;  /* 0x7ff000004d090812 */ /* 0x000fe200078efcff */
[----:B------:R-:W-:Y:S02]  /*2bf0*/  @!P0 IMAD.MOV.U32 R76, RZ, RZ, RZ ;  /* 0x000000ffff4c8224 */ /* 0x000fe400078e00ff */
[----:B------:R-:W-:Y:S02]  /*2c00*/  @P0 IMAD.MOV.U32 R76, RZ, RZ, RZ ;  /* 0x000000ffff4c0224 */ /* 0x000fe400078e00ff */
[----:B------:R-:W-:Y:S01]  /*2c10*/  @P0 IMAD.MOV.U32 R77, RZ, RZ, R9 ;  /* 0x000000ffff4d0224 */ /* 0x000fe200078e0009 */
[----:B------:R-:W-:Y:S06]  /*2c20*/  BRA `(.L_x_38) ;  /* 0x0000000000147947 */ /* 0x000fec0003800000 */
.L_x_40:
[----:B------:R-:W-:Y:S01]  /*2c30*/  LOP3.LUT R77, R13, 0x80000, RZ, 0xfc, !PT ;  /* 0x000800000d4d7812 */ /* 0x000fe200078efcff */
[----:B------:R-:W-:Y:S01]  /*2c40*/  IMAD.MOV.U32 R76, RZ, RZ, R12 ;  /* 0x000000ffff4c7224 */ /* 0x000fe200078e000c */
[----:B------:R-:W-:Y:S06]  /*2c50*/  BRA `(.L_x_38) ;  /* 0x0000000000087947 */ /* 0x000fec0003800000 */
.L_x_39:
[----:B------:R-:W-:Y:S01]  /*2c60*/  LOP3.LUT R77, R11, 0x80000, RZ, 0xfc, !PT ;  /* 0x000800000b4d7812 */ /* 0x000fe200078efcff */
[----:B------:R-:W-:-:S07]  /*2c70*/  IMAD.MOV.U32 R76, RZ, RZ, R10 ;  /* 0x000000ffff4c7224 */ /* 0x000fce00078e000a */
.L_x_38:
[----:B------:R-:W-:Y:S05]  /*2c80*/  BSYNC.RECONVERGENT B1 ;  /* 0x0000000000017941 */ /* 0x000fea0003800200 */
.L_x_36:
[----:B------:R-:W-:Y:S01]  /*2c90*/  IMAD.MOV.U32 R10, RZ, RZ, R6 ;  /* 0x000000ffff0a7224 */ /* 0x000fe200078e0006 */
[----:B------:R-:W-:-:S04]  /*2ca0*/  MOV R11, 0x0 ;  /* 0x00000000000b7802 */ /* 0x000fc80000000f00 */
[----:B------:R-:W-:Y:S05]  /*2cb0*/  RET.REL.NODEC R10 `(_Z3PSFPdS_PKdS1_S1_S1_S1_S1_S1_S1_S1_S1_S1_S1_S1_S1_S1_dddS1_S1_S1_iii) ;  /* 0xffffffd00ad07950 */ /* 0x000fea0003c3ffff */
        .weak           $__internal_1_$__cuda_sm20_dsqrt_rn_f64_mediumpath_v1
        .type           $__internal_1_$__cuda_sm20_dsqrt_rn_f64_mediumpath_v1,@function
        .size           $__internal_1_$__cuda_sm20_dsqrt_rn_f64_mediumpath_v1,($_Z3PSFPdS_PKdS1_S1_S1_S1_S1_S1_S1_S1_S1_S1_S1_S1_S1_S1_dddS1_S1_S1_iii$__internal_trig_reduction_slowpathd - $__internal_1_$__cuda_sm20_dsqrt_rn_f64_mediumpath_v1)
$__internal_1_$__cuda_sm20_dsqrt_rn_f64_mediumpath_v1:
[----:B------:R-:W-:Y:S01]  /*2cc0*/  ISETP.GE.U32.AND P0, PT, R72, -0x3400000, PT ;  /* 0xfcc000004800780c */ /* 0x000fe20003f06070 */
[----:B------:R-:W-:Y:S01]  /*2cd0*/  BSSY.RECONVERGENT B1, `(.L_x_41) ;  /* 0x0000024000017945 */ /* 0x000fe20003800200 */
[----:B------:R-:W-:-:S11]  /*2ce0*/  IMAD.MOV.U32 R71, RZ, RZ, R9 ;  /* 0x000000ffff477224 */ /* 0x000fd600078e0009 */
[----:B------:R-:W-:Y:S05]  /*2cf0*/  @!P0 BRA `(.L_x_42) ;  /* 0x0000000000208947 */ /* 0x000fea0003800000 */
[----:B------:R-:W-:-:S10]  /*2d00*/  DFMA.RM R18, R18, R20, R70 ;  /* 0x000000141212722b */ /* 0x000fd40000004046 */
[----:B------:R-:W-:-:S05]  /*2d10*/  IADD3 R20, P0, PT, R18, 0x1, RZ ;  /* 0x0000000112147810 */ /* 0x000fca0007f1e0ff */
[----:B------:R-:W-:-:S06]  /*2d20*/  IMAD.X R21, RZ, RZ, R19, P0 ;  /* 0x000000ffff157224 */ /* 0x000fcc00000e0613 */
[----:B------:R-:W-:-:S08]  /*2d30*/  DFMA.RP R16, -R18, R20, R16 ;  /* 0x000000141210722b */ /* 0x000fd00000008110 */
[----:B------:R-:W-:-:S06]  /*2d40*/  DSETP.GT.AND P0, PT, R16, RZ, PT ;  /* 0x000000ff1000722a */ /* 0x000fcc0003f04000 */
[----:B------:R-:W-:Y:S02]  /*2d50*/  FSEL R18, R20, R18, P0 ;  /* 0x0000001214127208 */ /* 0x000fe40000000000 */
[----:B------:R-:W-:Y:S01]  /*2d60*/  FSEL R19, R21, R19, P0 ;  /* 0x0000001315137208 */ /* 0x000fe20000000000 */
[----:B------:R-:W-:Y:S06]  /*2d70*/  BRA `(.L_x_43) ;  /* 0x0000000000647947 */ /* 0x000fec0003800000 */
.L_x_42:
[----:B------:R-:W-:-:S14]  /*2d80*/  DSETP.NE.AND P0, PT, R16, RZ, PT ;  /* 0x000000ff1000722a */ /* 0x000fdc0003f05000 */
[----:B------:R-:W-:Y:S05]  /*2d90*/  @!P0 BRA `(.L_x_44) ;  /* 0x0000000000588947 */ /* 0x000fea0003800000 */
[----:B------:R-:W-:-:S13]  /*2da0*/  ISETP.GE.AND P0, PT, R17, RZ, PT ;  /* 0x000000ff1100720c */ /* 0x000fda0003f06270 */
[----:B------:R-:W-:Y:S02]  /*2db0*/  @!P0 IMAD.MOV.U32 R18, RZ, RZ, 0x0 ;  /* 0x00000000ff128424 */ /* 0x000fe400078e00ff */
[----:B------:R-:W-:Y:S01]  /*2dc0*/  @!P0 IMAD.MOV.U32 R19, RZ, RZ, -0x80000 ;  /* 0xfff80000ff138424 */ /* 0x000fe200078e00ff */
[----:B------:R-:W-:Y:S06]  /*2dd0*/  @!P0 BRA `(.L_x_43) ;  /* 0x00000000004c8947 */ /* 0x000fec0003800000 */
[----:B------:R-:W-:-:S13]  /*2de0*/  ISETP.GT.AND P0, PT, R17, 0x7fefffff, PT ;  /* 0x7fefffff1100780c */ /* 0x000fda0003f04270 */
[----:B------:R-:W-:Y:S05]  /*2df0*/  @P0 BRA `(.L_x_44) ;  /* 0x0000000000400947 */ /* 0x000fea0003800000 */
[----:B------:R-:W-:Y:S01]  /*2e00*/  DMUL R16, R16, 8.11296384146066816958e+31 ;  /* 0x4690000010107828 */ /* 0x000fe20000000000 */
[----:B------:R-:W-:Y:S02]  /*2e10*/  IMAD.MOV.U32 R18, RZ, RZ, RZ ;  /* 0x000000ffff127224 */ /* 0x000fe400078e00ff */
[----:B------:R-:W-:Y:S02]  /*2e20*/  IMAD.MOV.U32 R20, RZ, RZ, 0x0 ;  /* 0x00000000ff147424 */ /* 0x000fe400078e00ff */
[----:B------:R-:W-:Y:S01]  /*2e30*/  IMAD.MOV.U32 R21, RZ, RZ, 0x3fd80000 ;  /* 0x3fd80000ff157424 */ /* 0x000fe200078e00ff */
[----:B------:R-:W0:Y:S02]  /*2e40*/  MUFU.RSQ64H R19, R17 ;  /* 0x0000001100137308 */ /* 0x000e240000001c00 */
[----:B0-----:R-:W-:-:S08]  /*2e50*/  DMUL R70, R18, R18 ;  /* 0x0000001212467228 */ /* 0x001fd00000000000 */
[----:B------:R-:W-:-:S08]  /*2e60*/  DFMA R70, R16, -R70, 1 ;  /* 0x3ff000001046742b */ /* 0x000fd00000000846 */
[----:B------:R-:W-:Y:S02]  /*2e70*/  DFMA R20, R70, R20, 0.5 ;  /* 0x3fe000004614742b */ /* 0x000fe40000000014 */
[----:B------:R-:W-:-:S08]  /*2e80*/  DMUL R70, R18, R70 ;  /* 0x0000004612467228 */ /* 0x000fd00000000000 */
[----:B------:R-:W-:-:S08]  /*2e90*/  DFMA R20, R20, R70, R18 ;  /* 0x000000461414722b */ /* 0x000fd00000000012 */
[----:B------:R-:W-:Y:S02]  /*2ea0*/  DMUL R18, R16, R20 ;  /* 0x0000001410127228 */ /* 0x000fe40000000000 */
[----:B------:R-:W-:-:S06]  /*2eb0*/  VIADD R21, R21, 0xfff00000 ;  /* 0xfff0000015157836 */ /* 0x000fcc0000000000 */
[----:B------:R-:W-:-:S08]  /*2ec0*/  DFMA R70, R18, -R18, R16 ;  /* 0x800000121246722b */ /* 0x000fd00000000010 */
[----:B------:R-:W-:-:S10]  /*2ed0*/  DFMA R18, R20, R70, R18 ;  /* 0x000000461412722b */ /* 0x000fd40000000012 */
[----:B------:R-:W-:Y:S01]  /*2ee0*/  VIADD R19, R19, 0xfcb00000 ;  /* 0xfcb0000013137836 */ /* 0x000fe20000000000 */
[----:B------:R-:W-:Y:S06]  /*2ef0*/  BRA `(.L_x_43) ;  /* 0x0000000000047947 */ /* 0x000fec0003800000 */
.L_x_44:
[----:B------:R-:W-:-:S11]  /*2f00*/  DADD R18, R16, R16 ;  /* 0x0000000010127229 */ /* 0x000fd60000000010 */
.L_x_43:
[----:B------:R-:W-:Y:S05]  /*2f10*/  BSYNC.RECONVERGENT B1 ;  /* 0x0000000000017941 */ /* 0x000fea0003800200 */
.L_x_41:
[----:B------:R-:W-:Y:S02]  /*2f20*/  IMAD.MOV.U32 R16, RZ, RZ, R6 ;  /* 0x000000ffff107224 */ /* 0x000fe400078e0006 */
[----:B------:R-:W-:-:S04]  /*2f30*/  IMAD.MOV.U32 R17, RZ, RZ, 0x0 ;  /* 0x00000000ff117424 */ /* 0x000fc800078e00ff */
[----:B------:R-:W-:Y:S05]  /*2f40*/  RET.REL.NODEC R16 `(_Z3PSFPdS_PKdS1_S1_S1_S1_S1_S1_S1_S1_S1_S1_S1_S1_S1_S1_dddS1_S1_S1_iii) ;  /* 0xffffffd0102c7950 */ /* 0x000fea0003c3ffff */
        .type           $_Z3PSFPdS_PKdS1_S1_S1_S1_S1_S1_S1_S1_S1_S1_S1_S1_S1_S1_dddS1_S1_S1_iii$__internal_trig_reduction_slowpathd,@function
        .size           $_Z3PSFPdS_PKdS1_S1_S1_S1_S1_S1_S1_S1_S1_S1_S1_S1_S1_S1_dddS1_S1_S1_iii$__internal_trig_reduction_slowpathd,(.L_x_55 - $_Z3PSFPdS_PKdS1_S1_S1_S1_S1_S1_S1_S1_S1_S1_S1_S1_S1_S1_dddS1_S1_S1_iii$__internal_trig_reduction_slowpathd)
$_Z3PSFPdS_PKdS1_S1_S1_S1_S1_S1_S1_S1_S1_S1_S1_S1_S1_S1_dddS1_S1_S1_iii$__internal_trig_reduction_slowpathd:
[--C-:B------:R-:W-:Y:S01]  /*2f50*/  SHF.R.U32.HI R6, RZ, 0x14, R18.reuse ;  /* 0x00000014ff067819 */ /* 0x100fe20000011612 */
[----:B------:R-:W-:Y:S01]  /*2f60*/  IMAD.MOV.U32 R3, RZ, RZ, R18 ;  /* 0x000000ffff037224 */ /* 0x000fe200078e0012 */
[----:B------:R-:W-:Y:S01]  /*2f70*/  MOV R10, R2 ;  /* 0x00000002000a7202 */ /* 0x000fe20000000f00 */
[----:B------:R-:W-:Y:S01]  /*2f80*/  IMAD.MOV.U32 R2, RZ, RZ, RZ ;  /* 0x000000ffff027224 */ /* 0x000fe200078e00ff */
[----:B------:R-:W-:-:S04]  /*2f90*/  LOP3.LUT R9, R6, 0x7ff, RZ, 0xc0, !PT ;  /* 0x000007ff06097812 */ /* 0x000fc800078ec0ff */
[----:B------:R-:W-:-:S13]  /*2fa0*/  ISETP.NE.AND P0, PT, R9, 0x7ff, PT ;  /* 0x000007ff0900780c */ /* 0x000fda0003f05270 */
[----:B------:R-:W-:Y:S05]  /*2fb0*/  @!P0 BRA `(.L_x_45) ;  /* 0x0000000800488947 */ /* 0x000fea0003800000 */
[----:B------:R-:W-:Y:S01]  /*2fc0*/  VIADD R2, R9, 0xfffffc00 ;  /* 0xfffffc0009027836 */ /* 0x000fe20000000000 */
[----:B------:R-:W-:Y:S01]  /*2fd0*/  BSSY.RECONVERGENT B2, `(.L_x_46) ;  /* 0x000002f000027945 */ /* 0x000fe20003800200 */
[----:B------:R-:W-:-:S03]  /*2fe0*/  CS2R R20, SRZ ;  /* 0x0000000000147805 */ /* 0x000fc6000001ff00 */
[----:B------:R-:W-:Y:S02]  /*2ff0*/  SHF.R.U32.HI R9, RZ, 0x6, R2 ;  /* 0x00000006ff097819 */ /* 0x000fe40000011602 */
[----:B------:R-:W-:Y:S02]  /*3000*/  ISETP.GE.U32.AND P0, PT, R2, 0x80, PT ;  /* 0x000000800200780c */ /* 0x000fe40003f06070 */
[C---:B------:R-:W-:Y:S02]  /*3010*/  IADD3 R12, PT, PT, -R9.reuse, 0x13, RZ ;  /* 0x00000013090c7810 */ /* 0x040fe40007ffe1ff */
[----:B------:R-:W-:Y:S02]  /*3020*/  IADD3 R17, PT, PT, -R9, 0xf, RZ ;  /* 0x0000000f09117810 */ /* 0x000fe40007ffe1ff */
[----:B------:R-:W-:-:S04]  /*3030*/  SEL R12, R12, 0x12, P0 ;  /* 0x000000120c0c7807 */ /* 0x000fc80000000000 */
[----:B------:R-:W-:-:S13]  /*3040*/  ISETP.GE.AND P0, PT, R17, R12, PT ;  /* 0x0000000c1100720c */ /* 0x000fda0003f06270 */
[----:B------:R-:W-:Y:S05]  /*3050*/  @P0 BRA `(.L_x_47) ;  /* 0x0000000000980947 */ /* 0x000fea0003800000 */
[----:B------:R-:W0:Y:S01]  /*3060*/  LDC.64 R22, c[0x0][0x358] ;  /* 0x0000d600ff167b82 */ /* 0x000e220000000a00 */
[C---:B------:R-:W-:Y:S01]  /*3070*/  SHF.L.U64.HI R19, R10.reuse, 0xb, R3 ;  /* 0x0000000b0a137819 */ /* 0x040fe20000010203 */
[----:B------:R-:W-:Y:S01]  /*3080*/  BSSY.RECONVERGENT B3, `(.L_x_48) ;  /* 0x0000022000037945 */ /* 0x000fe20003800200 */
[----:B------:R-:W-:Y:S01]  /*3090*/  IMAD.SHL.U32 R13, R10, 0x800, RZ ;  /* 0x000008000a0d7824 */ /* 0x000fe200078e00ff */
[----:B------:R-:W-:Y:S01]  /*30a0*/  IADD3 R15, PT, PT, RZ, -R9, -R12 ;  /* 0x80000009ff0f7210 */ /* 0x000fe20007ffe80c */
[----:B------:R-:W-:Y:S01]  /*30b0*/  IMAD.MOV.U32 R14, RZ, RZ, RZ ;  /* 0x000000ffff0e7224 */ /* 0x000fe200078e00ff */
[----:B------:R-:W-:Y:S02]  /*30c0*/  CS2R R20, SRZ ;  /* 0x0000000000147805 */ /* 0x000fe4000001ff00 */
[----:B------:R-:W-:-:S07]  /*30d0*/  LOP3.LUT R19, R19, 0x80000000, RZ, 0xfc, !PT ;  /* 0x8000000013137812 */ /* 0x000fce00078efcff */
.L_x_49:
[----:B------:R-:W1:Y:S01]  /*30e0*/  LDC.64 R2, c[0x4][RZ] ;  /* 0x01000000ff027b82 */ /* 0x000e620000000a00 */
[----:B0-----:R-:W-:Y:S02]  /*30f0*/  R2UR UR8, R22 ;  /* 0x00000000160872ca */ /* 0x001fe400000e0000 */
[----:B------:R-:W-:Y:S01]  /*3100*/  R2UR UR9, R23 ;  /* 0x00000000170972ca */ /* 0x000fe200000e0000 */
[----:B-1----:R-:W-:-:S12]  /*3110*/  IMAD.WIDE R2, R17, 0x8, R2 ;  /* 0x0000000811027825 */ /* 0x002fd800078e0202 */
[----:B------:R-:W2:Y:S01]  /*3120*/  LDG.E.64.CONSTANT R2, desc[UR8][R2.64] ;  /* 0x0000000802027981 */ /* 0x000ea2000c1e9b00 */
[----:B------:R-:W-:Y:S02]  /*3130*/  IMAD.MOV.U32 R10, RZ, RZ, R20 ;  /* 0x000000ffff0a7224 */ /* 0x000fe400078e0014 */
[----:B------:R-:W-:Y:S02]  /*3140*/  IMAD.MOV.U32 R11, RZ, RZ, R21 ;  /* 0x000000ffff0b7224 */ /* 0x000fe400078e0015 */
[----:B------:R-:W-:Y:S02]  /*3150*/  VIADD R15, R15, 0x1 ;  /* 0x000000010f0f7836 */ /* 0x000fe40000000000 */
[----:B------:R-:W-:Y:S02]  /*3160*/  VIADD R17, R17, 0x1 ;  /* 0x0000000111117836 */ /* 0x000fe40000000000 */
[----:B--2---:R-:W-:-:S04]  /*3170*/  IMAD.WIDE.U32 R10, P2, R2, R13, R10 ;  /* 0x0000000d020a7225 */ /* 0x004fc8000784000a */
[----:B------:R-:W-:Y:S02]  /*3180*/  IMAD R21, R2, R19, RZ ;  /* 0x0000001302157224 */ /* 0x000fe400078e02ff */
[CC--:B------:R-:W-:Y:S02]  /*3190*/  IMAD R20, R3.reuse, R13.reuse, RZ ;  /* 0x0000000d03147224 */ /* 0x0c0fe400078e02ff */
[----:B------:R-:W-:Y:S01]  /*31a0*/  IMAD.HI.U32 R41, R3, R13, RZ ;  /* 0x0000000d03297227 */ /* 0x000fe200078e00ff */
[----:B------:R-:W-:-:S03]  /*31b0*/  IADD3 R11, P0, PT, R21, R11, RZ ;  /* 0x0000000b150b7210 */ /* 0x000fc60007f1e0ff */
[----:B------:R-:W-:Y:S01]  /*31c0*/  IMAD.HI.U32 R42, R3, R19, RZ ;  /* 0x00000013032a7227 */ /* 0x000fe200078e00ff */
[----:B------:R-:W-:-:S03]  /*31d0*/  IADD3 R11, P1, PT, R20, R11, RZ ;  /* 0x0000000b140b7210 */ /* 0x000fc60007f3e0ff */
[----:B------:R-:W-:-:S04]  /*31e0*/  IMAD.HI.U32 R20, R2, R19, RZ ;  /* 0x0000001302147227 */ /* 0x000fc800078e00ff */
[----:B------:R-:W-:Y:S02]  /*31f0*/  IMAD.X R2, RZ, RZ, R20, P2 ;  /* 0x000000ffff027224 */ /* 0x000fe400010e0614 */
[----:B------:R-:W-:Y:S02]  /*3200*/  IMAD R3, R3, R19, RZ ;  /* 0x0000001303037224 */ /* 0x000fe400078e02ff */
[C---:B------:R-:W-:Y:S01]  /*3210*/  IMAD R21, R14.reuse, 0x8, R1 ;  /* 0x000000080e157824 */ /* 0x040fe200078e0201 */
[----:B------:R-:W-:Y:S01]  /*3220*/  IADD3.X R2, P0, PT, R41, R2, RZ, P0, !PT ;  /* 0x0000000229027210 */ /* 0x000fe2000071e4ff */
[----:B------:R-:W-:-:S03]  /*3230*/  VIADD R14, R14, 0x1 ;  /* 0x000000010e0e7836 */ /* 0x000fc60000000000 */
[----:B------:R-:W-:Y:S01]  /*3240*/  IADD3.X R20, P1, PT, R3, R2, RZ, P1, !PT ;  /* 0x0000000203147210 */ /* 0x000fe20000f3e4ff */
[----:B------:R-:W-:Y:S01]  /*3250*/  IMAD.X R2, RZ, RZ, R42, P0 ;  /* 0x000000ffff027224 */ /* 0x000fe200000e062a */
[----:B------:R-:W-:Y:S01]  /*3260*/  ISETP.NE.AND P0, PT, R15, -0xf, PT ;  /* 0xfffffff10f00780c */ /* 0x000fe20003f05270 */
[----:B------:R0:W-:Y:S03]  /*3270*/  STL.64 [R21], R10 ;  /* 0x0000000a15007387 */ /* 0x0001e60000100a00 */
[----:B0-----:R-:W-:-:S09]  /*3280*/  IADD3.X R21, PT, PT, RZ, R2, RZ, P1, !PT ;  /* 0x00000002ff157210 */ /* 0x001fd20000ffe4ff */
[----:B------:R-:W-:Y:S05]  /*3290*/  @P0 BRA `(.L_x_49) ;  /* 0xfffffffc00900947 */ /* 0x000fea000383ffff */
[----:B------:R-:W-:Y:S05]  /*32a0*/  BSYNC.RECONVERGENT B3 ;  /* 0x0000000000037941 */ /* 0x000fea0003800200 */
.L_x_48:
[----:B------:R-:W-:-:S07]  /*32b0*/  IMAD.MOV.U32 R17, RZ, RZ, R12 ;  /* 0x000000ffff117224 */ /* 0x000fce00078e000c */
.L_x_47:
[----:B------:R-:W-:Y:S05]  /*32c0*/  BSYNC.RECONVERGENT B2 ;  /* 0x0000000000027941 */ /* 0x000fea0003800200 */
.L_x_46:
[----:B------:R-:W-:Y:S01]  /*32d0*/  LOP3.LUT P0, R41, R6, 0x3f, RZ, 0xc0, !PT ;  /* 0x0000003f06297812 */ /* 0x000fe2000780c0ff */
[----:B------:R-:W-:-:S04]  /*32e0*/  IMAD.IADD R2, R9, 0x1, R17 ;  /* 0x0000000109027824 */ /* 0x000fc800078e0211 */
[----:B------:R-:W-:-:S05]  /*32f0*/  IMAD.U32 R23, R2, 0x8, R1 ;  /* 0x0000000802177824 */ /* 0x000fca00078e0001 */
[----:B------:R0:W-:Y:S04]  /*3300*/  STL.64 [R23+-0x78], R20 ;  /* 0xffff881417007387 */ /* 0x0001e80000100a00 */
[----:B------:R-:W2:Y:S04]  /*3310*/  @P0 LDL.64 R12, [R1+0x8] ;  /* 0x00000800010c0983 */ /* 0x000ea80000100a00 */
[----:B------:R-:W3:Y:S04]  /*3320*/  LDL.64 R10, [R1+0x10] ;  /* 0x00001000010a7983 */ /* 0x000ee80000100a00 */
[----:B------:R-:W4:Y:S01]  /*3330*/  LDL.64 R2, [R1+0x18] ;  /* 0x0000180001027983 */ /* 0x000f220000100a00 */
[----:B------:R-:W-:Y:S01]  /*3340*/  @P0 LOP3.LUT R6, R41, 0x3f, RZ, 0x3c, !PT ;  /* 0x0000003f29060812 */ /* 0x000fe200078e3cff */
[----:B------:R-:W-:Y:S01]  /*3350*/  BSSY.RECONVERGENT B2, `(.L_x_50) ;  /* 0x0000034000027945 */ /* 0x000fe20003800200 */
[----:B--2---:R-:W-:-:S02]  /*3360*/  @P0 SHF.R.U64 R9, R12, 0x1, R13 ;  /* 0x000000010c090819 */ /* 0x004fc4000000120d */
[----:B------:R-:W-:Y:S02]  /*3370*/  @P0 SHF.R.U32.HI R13, RZ, 0x1, R13 ;  /* 0x00000001ff0d0819 */ /* 0x000fe4000001160d */
[CC--:B---3--:R-:W-:Y:S02]  /*3380*/  @P0 SHF.L.U32 R14, R10.reuse, R41.reuse, RZ ;  /* 0x000000290a0e0219 */ /* 0x0c8fe400000006ff */
[----:B------:R-:W-:Y:S02]  /*3390*/  @P0 SHF.R.U64 R9, R9, R6, R13 ;  /* 0x0000000609090219 */ /* 0x000fe4000000120d */
[--C-:B------:R-:W-:Y:S02]  /*33a0*/  @P0 SHF.R.U32.HI R19, RZ, 0x1, R11.reuse ;  /* 0x00000001ff130819 */ /* 0x100fe4000001160b */
[C-C-:B------:R-:W-:Y:S02]  /*33b0*/  @P0 SHF.R.U64 R17, R10.reuse, 0x1, R11.reuse ;  /* 0x000000010a110819 */ /* 0x140fe4000000120b */
[----:B------:R-:W-:-:S02]  /*33c0*/  @P0 SHF.L.U64.HI R15, R10, R41, R11 ;  /* 0x000000290a0f0219 */ /* 0x000fc4000001020b */
[-C--:B------:R-:W-:Y:S02]  /*33d0*/  @P0 SHF.R.U32.HI R12, RZ, R6.reuse, R13 ;  /* 0x00000006ff0c0219 */ /* 0x080fe4000001160d */
[----:B------:R-:W-:Y:S02]  /*33e0*/  @P0 LOP3.LUT R10, R14, R9, RZ, 0xfc, !PT ;  /* 0x000000090e0a0212 */ /* 0x000fe400078efcff */
[-C--:B----4-:R-:W-:Y:S02]  /*33f0*/  @P0 SHF.L.U32 R13, R2, R41.reuse, RZ ;  /* 0x00000029020d0219 */ /* 0x090fe400000006ff */
[----:B0-----:R-:W-:Y:S01]  /*3400*/  @P0 SHF.R.U64 R20, R17, R6, R19 ;  /* 0x0000000611140219 */ /* 0x001fe20000001213 */
[----:B------:R-:W-:Y:S01]  /*3410*/  IMAD.SHL.U32 R14, R10, 0x4, RZ ;  /* 0x000000040a0e7824 */ /* 0x000fe200078e00ff */
[----:B------:R-:W-:Y:S02]  /*3420*/  @P0 LOP3.LUT R11, R15, R12, RZ, 0xfc, !PT ;  /* 0x0000000c0f0b0212 */ /* 0x000fe400078efcff */
[----:B------:R-:W-:-:S02]  /*3430*/  @P0 SHF.L.U64.HI R9, R2, R41, R3 ;  /* 0x0000002902090219 */ /* 0x000fc40000010203 */
[----:B------:R-:W-:Y:S02]  /*3440*/  @P0 LOP3.LUT R2, R13, R20, RZ, 0xfc, !PT ;  /* 0x000000140d020212 */ /* 0x000fe400078efcff */
[----:B------:R-:W-:Y:S02]  /*3450*/  @P0 SHF.R.U32.HI R6, RZ, R6, R19 ;  /* 0x00000006ff060219 */ /* 0x000fe40000011613 */
[----:B------:R-:W-:Y:S02]  /*3460*/  SHF.L.U64.HI R20, R10, 0x2, R11 ;  /* 0x000000020a147819 */ /* 0x000fe4000001020b */
[----:B------:R-:W-:Y:S02]  /*3470*/  @P0 LOP3.LUT R3, R9, R6, RZ, 0xfc, !PT ;  /* 0x0000000609030212 */ /* 0x000fe400078efcff */
[----:B------:R-:W-:Y:S02]  /*3480*/  SHF.L.W.U32.HI R11, R11, 0x2, R2 ;  /* 0x000000020b0b7819 */ /* 0x000fe40000010e02 */
[----:B------:R-:W-:-:S02]  /*3490*/  IADD3 RZ, P0, PT, RZ, -R14, RZ ;  /* 0x8000000effff7210 */ /* 0x000fc40007f1e0ff */
[----:B------:R-:W-:Y:S02]  /*34a0*/  LOP3.LUT R6, RZ, R20, RZ, 0x33, !PT ;  /* 0x00000014ff067212 */ /* 0x000fe400078e33ff */
[----:B------:R-:W-:Y:S02]  /*34b0*/  SHF.L.W.U32.HI R2, R2, 0x2, R3 ;  /* 0x0000000202027819 */ /* 0x000fe40000010e03 */
[----:B------:R-:W-:Y:S02]  /*34c0*/  LOP3.LUT R10, RZ, R11, RZ, 0x33, !PT ;  /* 0x0000000bff0a7212 */ /* 0x000fe400078e33ff */
[----:B------:R-:W-:Y:S02]  /*34d0*/  IADD3.X R9, P0, PT, RZ, R6, RZ, P0, !PT ;  /* 0x00000006ff097210 */ /* 0x000fe4000071e4ff */
[----:B------:R-:W-:Y:S02]  /*34e0*/  LOP3.LUT R6, RZ, R2, RZ, 0x33, !PT ;  /* 0x00000002ff067212 */ /* 0x000fe400078e33ff */
[----:B------:R-:W-:-:S02]  /*34f0*/  IADD3.X R10, P1, PT, RZ, R10, RZ, P0, !PT ;  /* 0x0000000aff0a7210 */ /* 0x000fc4000073e4ff */
[----:B------:R-:W-:-:S03]  /*3500*/  ISETP.GT.U32.AND P2, PT, R11, -0x1, PT ;  /* 0xffffffff0b00780c */ /* 0x000fc60003f44070 */
[----:B------:R-:W-:Y:S01]  /*3510*/  IMAD.X R13, RZ, RZ, R6, P1 ;  /* 0x000000ffff0d7224 */ /* 0x000fe200008e0606 */
[----:B------:R-:W-:-:S04]  /*3520*/  ISETP.GT.AND.EX P0, PT, R2, -0x1, PT, P2 ;  /* 0xffffffff0200780c */ /* 0x000fc80003f04320 */
[----:B------:R-:W-:Y:S02]  /*3530*/  SEL R15, R2, R13, P0 ;  /* 0x0000000d020f7207 */ /* 0x000fe40000000000 */
[----:B------:R-:W-:Y:S02]  /*3540*/  SEL R12, R11, R10, P0 ;  /* 0x0000000a0b0c7207 */ /* 0x000fe40000000000 */
[----:B------:R-:W-:Y:S02]  /*3550*/  ISETP.NE.U32.AND P1, PT, R15, RZ, PT ;  /* 0x000000ff0f00720c */ /* 0x000fe40003f25070 */
[----:B------:R-:W-:Y:S02]  /*3560*/  SEL R13, R20, R9, P0 ;  /* 0x00000009140d7207 */ /* 0x000fe40000000000 */
[----:B------:R-:W-:Y:S01]  /*3570*/  SEL R10, R12, R15, !P1 ;  /* 0x0000000f0c0a7207 */ /* 0x000fe20004800000 */
[----:B------:R-:W-:-:S05]  /*3580*/  @!P0 IMAD.MOV R14, RZ, RZ, -R14 ;  /* 0x000000ffff0e8224 */ /* 0x000fca00078e0a0e */
[----:B------:R-:W0:Y:S02]  /*3590*/  FLO.U32 R10, R10 ;  /* 0x0000000a000a7300 */ /* 0x000e2400000e0000 */
[C---:B0-----:R-:W-:Y:S02]  /*35a0*/  IADD3 R11, PT, PT, -R10.reuse, 0x1f, RZ ;  /* 0x0000001f0a0b7810 */ /* 0x041fe40007ffe1ff */
[----:B------:R-:W-:-:S03]  /*35b0*/  IADD3 R6, PT, PT, -R10, 0x3f, RZ ;  /* 0x0000003f0a067810 */ /* 0x000fc60007ffe1ff */
[----:B------:R-:W-:-:S05]  /*35c0*/  @P1 IMAD.MOV R6, RZ, RZ, R11 ;  /* 0x000000ffff061224 */ /* 0x000fca00078e020b */
[----:B------:R-:W-:-:S13]  /*35d0*/  ISETP.NE.AND P1, PT, R6, RZ, PT ;  /* 0x000000ff0600720c */ /* 0x000fda0003f25270 */
[----:B------:R-:W-:Y:S05]  /*35e0*/  @!P1 BRA `(.L_x_51) ;  /* 0x0000000000289947 */ /* 0x000fea0003800000 */
[----:B------:R-:W-:Y:S02]  /*35f0*/  LOP3.LUT R9, R6, 0x3f, RZ, 0xc0, !PT ;  /* 0x0000003f06097812 */ /* 0x000fe400078ec0ff */
[--C-:B------:R-:W-:Y:S02]  /*3600*/  SHF.R.U64 R11, R14, 0x1, R13.reuse ;  /* 0x000000010e0b7819 */ /* 0x100fe4000000120d */
[----:B------:R-:W-:Y:S02]  /*3610*/  SHF.R.U32.HI R13, RZ, 0x1, R13 ;  /* 0x00000001ff0d7819 */ /* 0x000fe4000001160d */
[----:B------:R-:W-:Y:S02]  /*3620*/  LOP3.LUT R10, R6, 0x3f, RZ, 0xc, !PT ;  /* 0x0000003f060a7812 */ /* 0x000fe400078e0cff */
[CC--:B------:R-:W-:Y:S02]  /*3630*/  SHF.L.U64.HI R15, R12.reuse, R9.reuse, R15 ;  /* 0x000000090c0f7219 */ /* 0x0c0fe4000001020f */
[----:B------:R-:W-:-:S02]  /*3640*/  SHF.L.U32 R12, R12, R9, RZ ;  /* 0x000000090c0c7219 */ /* 0x000fc400000006ff */
[-CC-:B------:R-:W-:Y:S02]  /*3650*/  SHF.R.U64 R9, R11, R10.reuse, R13.reuse ;  /* 0x0000000a0b097219 */ /* 0x180fe4000000120d */
[----:B------:R-:W-:Y:S02]  /*3660*/  SHF.R.U32.HI R10, RZ, R10, R13 ;  /* 0x0000000aff0a7219 */ /* 0x000fe4000001160d */
[----:B------:R-:W-:Y:S02]  /*3670*/  LOP3.LUT R12, R12, R9, RZ, 0xfc, !PT ;  /* 0x000000090c0c7212 */ /* 0x000fe400078efcff */
[----:B------:R-:W-:-:S07]  /*3680*/  LOP3.LUT R15, R15, R10, RZ, 0xfc, !PT ;  /* 0x0000000a0f0f7212 */ /* 0x000fce00078efcff */
.L_x_51:
[----:B------:R-:W-:Y:S05]  /*3690*/  BSYNC.RECONVERGENT B2 ;  /* 0x0000000000027941 */ /* 0x000fea0003800200 */
.L_x_50:
[----:B------:R-:W-:-:S04]  /*36a0*/  IMAD.WIDE.U32 R20, R12, 0x2168c235, RZ ;  /* 0x2168c2350c147825 */ /* 0x000fc800078e00ff */
[----:B------:R-:W-:Y:S01]  /*36b0*/  IMAD.MOV.U32 R10, RZ, RZ, R21 ;  /* 0x000000ffff0a7224 */ /* 0x000fe200078e0015 */
[----:B------:R-:W-:Y:S01]  /*36c0*/  IADD3 RZ, P1, PT, R20, R20, RZ ;  /* 0x0000001414ff7210 */ /* 0x000fe20007f3e0ff */
[----:B------:R-:W-:Y:S02]  /*36d0*/  IMAD.MOV.U32 R11, RZ, RZ, RZ ;  /* 0x000000ffff0b7224 */ /* 0x000fe400078e00ff */
[----:B------:R-:W-:-:S04]  /*36e0*/  IMAD.HI.U32 R9, R15, -0x36f0255e, RZ ;  /* 0xc90fdaa20f097827 */ /* 0x000fc800078e00ff */
[----:B------:R-:W-:-:S04]  /*36f0*/  IMAD.WIDE.U32 R10, R12, -0x36f0255e, R10 ;  /* 0xc90fdaa20c0a7825 */ /* 0x000fc800078e000a */
[----:B------:R-:W-:-:S04]  /*3700*/  IMAD.WIDE.U32 R10, P2, R15, 0x2168c235, R10 ;  /* 0x2168c2350f0a7825 */ /* 0x000fc8000784000a */
[----:B------:R-:W-:Y:S01]  /*3710*/  IMAD R15, R15, -0x36f0255e, RZ ;  /* 0xc90fdaa20f0f7824 */ /* 0x000fe200078e02ff */
[----:B------:R-:W-:Y:S02]  /*3720*/  IADD3.X R9, PT, PT, R9, RZ, RZ, P2, !PT ;  /* 0x000000ff09097210 */ /* 0x000fe400017fe4ff */
[----:B------:R-:W-:Y:S02]  /*3730*/  IADD3.X RZ, P1, PT, R10, R10, RZ, P1, !PT ;  /* 0x0000000a0aff7210 */ /* 0x000fe40000f3e4ff */
[----:B------:R-:W-:-:S04]  /*3740*/  IADD3 R11, P2, PT, R15, R11, RZ ;  /* 0x0000000b0f0b7210 */ /* 0x000fc80007f5e0ff */
[C---:B------:R-:W-:Y:S01]  /*3750*/  ISETP.GT.U32.AND P3, PT, R11.reuse, RZ, PT ;  /* 0x000000ff0b00720c */ /* 0x040fe20003f64070 */
[----:B------:R-:W-:Y:S01]  /*3760*/  IMAD.X R9, RZ, RZ, R9, P2 ;  /* 0x000000ffff097224 */ /* 0x000fe200010e0609 */
[----:B------:R-:W-:-:S04]  /*3770*/  IADD3.X R10, P2, PT, R11, R11, RZ, P1, !PT ;  /* 0x0000000b0b0a7210 */ /* 0x000fc80000f5e4ff */
[C---:B------:R-:W-:Y:S01]  /*3780*/  ISETP.GT.AND.EX P1, PT, R9.reuse, RZ, PT, P3 ;  /* 0x000000ff0900720c */ /* 0x040fe20003f24330 */
[----:B------:R-:W-:-:S03]  /*3790*/  IMAD.X R12, R9, 0x1, R9, P2 ;  /* 0x00000001090c7824 */ /* 0x000fc600010e0609 */
[----:B------:R-:W-:Y:S02]  /*37a0*/  SEL R10, R10, R11, P1 ;  /* 0x0000000b0a0a7207 */ /* 0x000fe40000800000 */
[----:B------:R-:W-:Y:S02]  /*37b0*/  SEL R11, R12, R9, P1 ;  /* 0x000000090c0b7207 */ /* 0x000fe40000800000 */
[----:B------:R-:W-:Y:S02]  /*37c0*/  IADD3 R10, P2, PT, R10, 0x1, RZ ;  /* 0x000000010a0a7810 */ /* 0x000fe40007f5e0ff */
[----:B------:R-:W-:Y:S02]  /*37d0*/  SEL R13, RZ, 0xffffffff, !P1 ;  /* 0xffffffffff0d7807 */ /* 0x000fe40004800000 */
[----:B------:R-:W-:Y:S01]  /*37e0*/  LOP3.LUT P1, R9, R18, 0x80000000, RZ, 0xc0, !PT ;  /* 0x8000000012097812 */ /* 0x000fe2000782c0ff */
[----:B------:R-:W-:Y:S02]  /*37f0*/  IMAD.X R11, RZ, RZ, R11, P2 ;  /* 0x000000ffff0b7224 */ /* 0x000fe400010e060b */
[----:B------:R-:W-:Y:S01]  /*3800*/  IMAD.IADD R6, R13, 0x1, -R6 ;  /* 0x000000010d067824 */ /* 0x000fe200078e0a06 */
[----:B------:R-:W-:-:S02]  /*3810*/  SHF.R.U32.HI R13, RZ, 0x1e, R3 ;  /* 0x0000001eff0d7819 */ /* 0x000fc40000011603 */
[----:B------:R-:W-:Y:S01]  /*3820*/  SHF.R.U64 R10, R10, 0xa, R11 ;  /* 0x0000000a0a0a7819 */ /* 0x000fe2000000120b */
[----:B------:R-:W-:Y:S01]  /*3830*/  IMAD.SHL.U32 R6, R6, 0x100000, RZ ;  /* 0x0010000006067824 */ /* 0x000fe200078e00ff */
[----:B------:R-:W-:Y:S02]  /*3840*/  LEA.HI R2, R2, R13, RZ, 0x1 ;  /* 0x0000000d02027211 */ /* 0x000fe400078f08ff */
[----:B------:R-:W-:Y:S02]  /*3850*/  IADD3 R10, P2, PT, R10, 0x1, RZ ;  /* 0x000000010a0a7810 */ /* 0x000fe40007f5e0ff */
[----:B------:R-:W-:Y:S01]  /*3860*/  @!P0 LOP3.LUT R9, R9, 0x80000000, RZ, 0x3c, !PT ;  /* 0x8000000009098812 */ /* 0x000fe200078e3cff */
[----:B------:R-:W-:Y:S01]  /*3870*/  @P1 IMAD.MOV R2, RZ, RZ, -R2 ;  /* 0x000000ffff021224 */ /* 0x000fe200078e0a02 */
[----:B------:R-:W-:-:S04]  /*3880*/  LEA.HI.X R11, R11, RZ, RZ, 0x16, P2 ;  /* 0x000000ff0b0b7211 */ /* 0x000fc800010fb4ff */
[--C-:B------:R-:W-:Y:S02]  /*3890*/  SHF.R.U64 R10, R10, 0x1, R11.reuse ;  /* 0x000000010a0a7819 */ /* 0x100fe4000000120b */
[----:B------:R-:W-:Y:S02]  /*38a0*/  SHF.R.U32.HI R3, RZ, 0x1, R11 ;  /* 0x00000001ff037819 */ /* 0x000fe4000001160b */
[----:B------:R-:W-:-:S04]  /*38b0*/  IADD3 R10, P2, P3, RZ, RZ, R10 ;  /* 0x000000ffff0a7210 */ /* 0x000fc80007b5e00a */
[----:B------:R-:W-:-:S04]  /*38c0*/  IADD3.X R6, PT, PT, R6, 0x3fe00000, R3, P2, P3 ;  /* 0x3fe0000006067810 */ /* 0x000fc800017e6403 */
[----:B------:R-:W-:-:S07]  /*38d0*/  LOP3.LUT R3, R6, R9, RZ, 0xfc, !PT ;  /* 0x0000000906037212 */ /* 0x000fce00078efcff */
.L_x_45:
[----:B------:R-:W-:Y:S02]  /*38e0*/  IMAD.MOV.U32 R17, RZ, RZ, 0x0 ;  /* 0x00000000ff117424 */ /* 0x000fe400078e00ff */
[----:B------:R-:W-:Y:S02]  /*38f0*/  IMAD.MOV.U32 R6, RZ, RZ, R2 ;  /* 0x000000ffff067224 */ /* 0x000fe400078e0002 */
[----:B------:R-:W-:Y:S01]  /*3900*/  IMAD.MOV.U32 R2, RZ, RZ, R10 ;  /* 0x000000ffff027224 */ /* 0x000fe200078e000a */
[----:B------:R-:W-:Y:S06]  /*3910*/  RET.REL.NODEC R16 `(_Z3PSFPdS_PKdS1_S1_S1_S1_S1_S1_S1_S1_S1_S1_S1_S1_S1_S1_dddS1_S1_S1_iii) ;  /* 0xffffffc410b87950 */ /* 0x000fec0003c3ffff */
.L_x_52:
[----:B------:R-:W-:-:S00]  /*3920*/  BRA `(.L_x_52) ;  /* 0xfffffffc00fc7947 */ /* 0x000fc0000383ffff */
[----:B------:R-:W-:-:S00]  /*3930*/  NOP ;  /* 0x0000000000007918 */ /* 0x000fc00000000000 */
        /* <DEDUP_REMOVED lines=12> */
.L_x_55:


//--------------------- .nv.global.init           --------------------------
	.section	.nv.global.init,"aw",@progbits
	.align	16
.nv.global.init:
	.type		__cudart_sin_cos_coeffs,@object
	.size		__cudart_sin_cos_coeffs,(__cudart_i2opi_d - __cudart_sin_cos_coeffs)
__cudart_sin_cos_coeffs:
        /*0000*/ 	.byte	0x46, 0xd2, 0xb0, 0x2c, 0xf1, 0xe5, 0x5a, 0xbe, 0x92, 0xe3, 0xac, 0x69, 0xe3, 0x1d, 0xc7, 0x3e
        /*0010*/ 	.byte	0xa1, 0x62, 0xdb, 0x19, 0xa0, 0x01, 0x2a, 0xbf, 0x18, 0x08, 0x11, 0x11, 0x11, 0x11, 0x81, 0x3f
        /*0020*/ 	.byte	0x54, 0x55, 0x55, 0x55, 0x55, 0x55, 0xc5, 0xbf, 0x00, 0x00, 0x00, 0x00, 0x00, 0x00, 0x00, 0x00
        /*0030*/ 	.byte	0x00, 0x00, 0x00, 0x00, 0x00, 0x00, 0x00, 0x00, 0x64, 0x81, 0xfd, 0x20, 0x83, 0xff, 0xa8, 0xbd
        /*0040*/ 	.byte	0x28, 0x85, 0xef, 0xc1, 0xa7, 0xee, 0x21, 0x3e, 0xd9, 0xe6, 0x06, 0x8e, 0x4f, 0x7e, 0x92, 0xbe
        /*0050*/ 	.byte	0xe9, 0xbc, 0xdd, 0x19, 0xa0, 0x01, 0xfa, 0x3e, 0x47, 0x5d, 0xc1, 0x16, 0x6c, 0xc1, 0x56, 0xbf
        /*0060*/ 	.byte	0x51, 0x55, 0x55, 0x55, 0x55, 0x55, 0xa5, 0x3f, 0x00, 0x00, 0x00, 0x00, 0x00, 0x00, 0xe0, 0xbf
        /*0070*/ 	.byte	0x00, 0x00, 0x00, 0x00, 0x00, 0x00, 0xf0, 0x3f, 0x00, 0x00, 0x00, 0x00, 0x00, 0x00, 0x00, 0x00
	.type		__cudart_i2opi_d,@object
	.size		__cudart_i2opi_d,(.L_0 - __cudart_i2opi_d)
__cudart_i2opi_d:
        /* <DEDUP_REMOVED lines=9> */
.L_0:


//--------------------- .nv.shared.reserved.0     --------------------------
	.section	.nv.shared.reserved.0,"aw",@nobits
	.weak		__nv_reservedSMEM_offset_0_alias
	.size		__nv_reservedSMEM_offset_0_alias, 0, 64
	.other		__nv_reservedSMEM_offset_0_alias,@"STO_CUDA_RESERVED_SHARED STV_DEFAULT"
__nv_reservedSMEM_offset_0_alias:
	.zero		0
	.zero		64


//--------------------- .nv.constant0._Z3PSFPdS_PKdS1_S1_S1_S1_S1_S1_S1_S1_S1_S1_S1_S1_S1_S1_dddS1_S1_S1_iii --------------------------
	.section	.nv.constant0._Z3PSFPdS_PKdS1_S1_S1_S1_S1_S1_S1_S1_S1_S1_S1_S1_S1_S1_dddS1_S1_S1_iii,"a",@progbits
	.sectionflags	@""
	.align	4
.nv.constant0._Z3PSFPdS_PKdS1_S1_S1_S1_S1_S1_S1_S1_S1_S1_S1_S1_S1_S1_dddS1_S1_S1_iii:
	.zero		1092


//--------------------- SYMBOLS --------------------------

	.type		.nv.reservedSmem.offset0,@object
	.size		.nv.reservedSmem.offset0,0x4
